// auto-generated by cutlass_sweep.gemm — config: {"arch": "sm_90", "cluster_m": 2, "cluster_n": 1, "dtype": "int8", "stages": 5, "tile_k": 64, "tile_m": 128, "tile_n": 128}
#include "cutlass/cutlass.h"
#include "cutlass/gemm/collective/collective_builder.hpp"
#include "cutlass/gemm/device/gemm_universal_adapter.h"
#include "cutlass/gemm/kernel/gemm_universal.hpp"
#include "cutlass/epilogue/collective/collective_builder.hpp"

using ElemA = int8_t;
using ElemB = int8_t;
using ElemCD = int8_t;
using Acc  = int32_t;
using TileShape    = cute::Shape<cute::_128, cute::_128, cute::_64>;
using ClusterShape = cute::Shape<cute::_2, cute::_1, cute::_1>;

using CollectiveEpilogue = typename cutlass::epilogue::collective::CollectiveBuilder<
    cutlass::arch::Sm90, cutlass::arch::OpClassTensorOp,
    TileShape, ClusterShape,
    cutlass::epilogue::collective::EpilogueTileAuto,
    Acc, Acc,
    ElemCD, cutlass::layout::RowMajor, 128 / cutlass::sizeof_bits<ElemCD>::value,
    ElemCD, cutlass::layout::RowMajor, 128 / cutlass::sizeof_bits<ElemCD>::value,
    cutlass::epilogue::collective::EpilogueScheduleAuto
  >::CollectiveOp;

using CollectiveMainloop = typename cutlass::gemm::collective::CollectiveBuilder<
    cutlass::arch::Sm90, cutlass::arch::OpClassTensorOp,
    ElemA, cutlass::layout::RowMajor, 128 / cutlass::sizeof_bits<ElemA>::value,
    ElemB, cutlass::layout::ColumnMajor, 128 / cutlass::sizeof_bits<ElemB>::value,
    Acc,
    TileShape, ClusterShape,
    cutlass::gemm::collective::StageCount<5>,
    cutlass::gemm::collective::KernelScheduleAuto
  >::CollectiveOp;

using GemmKernel = cutlass::gemm::kernel::GemmUniversal<
    cute::Shape<int,int,int,int>,
    CollectiveMainloop,
    CollectiveEpilogue
>;
using Gemm = cutlass::gemm::device::GemmUniversalAdapter<GemmKernel>;

// Force the device kernel symbol into the cubin without needing a host main.
auto* _anchor = &cutlass::device_kernel<GemmKernel>;


// ===== COMPILED SASS (sm_90a) =====

	.target	sm_90a

	.elftype	@"ET_EXEC"


//--------------------- .note.nv.tkinfo           --------------------------
	.section	.note.nv.tkinfo,"",@"SHT_NOTE"
	.sectionflags	@"SHF_NOTE_NV_TKINFO"
	.tkinfo
        /*0018*/ 	.word	0x00000002
        /*0030*/ 	.string	""
        /*0030*/ 	.string	"ptxas"
        /*0030*/ 	.string	"Cuda compilation tools, release 13.0, V13.0.88"
        /*0030*/ 	.string	"Build cuda_13.0.r13.0/compiler.36424714_0"
        /*0030*/ 	.string	"-arch sm_90a -m 64 "



//--------------------- .note.nv.cuinfo           --------------------------
	.section	.note.nv.cuinfo,"",@"SHT_NOTE"
	.sectionflags	@"SHF_NOTE_NV_CUINFO"
        /*0018*/ 	.short	0x0002
        /*001a*/ 	.short	0x005a
        /*001c*/ 	.short	0x0082
	.zero		2


//--------------------- .nv.info                  --------------------------
	.section	.nv.info,"",@"SHT_CUDA_INFO"
	.align	4


	//----- nvinfo : EIATTR_REGCOUNT
	.align		4
        /*0000*/ 	.byte	0x04, 0x2f
        /*0002*/ 	.short	(.L_15 - .L_14)
	.align		4
.L_14:
        /*0004*/ 	.word	index@(_ZN7cutlass13device_kernelINS_4gemm6kernel13GemmUniversalIN4cute5tupleIJiiiiEEENS1_10collective13CollectiveMmaINS1_34MainloopSm90TmaGmmaWarpSpecializedILi5ENS5_IJNS4_1CILi2EEENSA_ILi1EEESC_EEENS1_35KernelTmaWarpSpecializedCooperativeEEENS5_IJNSA_ILi128EEESG_NSA_ILi64EEEEEEaNS5_IJlSC_lEEEaSJ_NS4_8TiledMMAINS4_8MMA_AtomIJNS4_4SM904GMMA27MMA_64x128x32_S32S8S8_SS_TNEEEENS4_6LayoutISD_NS5_IJSC_NSA_ILi0EEESR_EEEEENS5_IJNS4_10UnderscoreESU_SU_EEEEENS4_13SM90_TMA_LOADENS4_14ComposedLayoutINS4_7SwizzleILi2ELi4ELi3EEENS4_18smem_ptr_flag_bitsILi8EEENSQ_INS5_IJNSA_ILi8EEESH_EEENS5_IJSH_SC_EEEEEEEvNS4_8identityENS4_23SM90_TMA_LOAD_MULTICASTES17_vS18_EENS_8epilogue10collective6detail29Sm90TmaWarpSpecializedAdapterINS1C_15DefaultEpilogueIaSJ_SJ_NS1B_6thread17LinearCombinationIaLi1EiiLNS1G_9ScaleType4KindE0ELNS_15FloatRoundStyleE2EaEENS1_15EpilogueDefaultEEEEEvvEEEEvNT_6ParamsE)
        /*0008*/ 	.word	0x000000a8


	//----- nvinfo : EIATTR_FRAME_SIZE
	.align		4
.L_15:
        /*000c*/ 	.byte	0x04, 0x11
        /*000e*/ 	.short	(.L_17 - .L_16)
	.align		4
.L_16:
        /*0010*/ 	.word	index@(_ZN7cutlass13device_kernelINS_4gemm6kernel13GemmUniversalIN4cute5tupleIJiiiiEEENS1_10collective13CollectiveMmaINS1_34MainloopSm90TmaGmmaWarpSpecializedILi5ENS5_IJNS4_1CILi2EEENSA_ILi1EEESC_EEENS1_35KernelTmaWarpSpecializedCooperativeEEENS5_IJNSA_ILi128EEESG_NSA_ILi64EEEEEEaNS5_IJlSC_lEEEaSJ_NS4_8TiledMMAINS4_8MMA_AtomIJNS4_4SM904GMMA27MMA_64x128x32_S32S8S8_SS_TNEEEENS4_6LayoutISD_NS5_IJSC_NSA_ILi0EEESR_EEEEENS5_IJNS4_10UnderscoreESU_SU_EEEEENS4_13SM90_TMA_LOADENS4_14ComposedLayoutINS4_7SwizzleILi2ELi4ELi3EEENS4_18smem_ptr_flag_bitsILi8EEENSQ_INS5_IJNSA_ILi8EEESH_EEENS5_IJSH_SC_EEEEEEEvNS4_8identityENS4_23SM90_TMA_LOAD_MULTICASTES17_vS18_EENS_8epilogue10collective6detail29Sm90TmaWarpSpecializedAdapterINS1C_15DefaultEpilogueIaSJ_SJ_NS1B_6thread17LinearCombinationIaLi1EiiLNS1G_9ScaleType4KindE0ELNS_15FloatRoundStyleE2EaEENS1_15EpilogueDefaultEEEEEvvEEEEvNT_6ParamsE)
        /*0014*/ 	.word	0x00000000


	//----- nvinfo : EIATTR_MIN_STACK_SIZE
	.align		4
.L_17:
        /*0018*/ 	.byte	0x04, 0x12
        /*001a*/ 	.short	(.L_19 - .L_18)
	.align		4
.L_18:
        /*001c*/ 	.word	index@(_ZN7cutlass13device_kernelINS_4gemm6kernel13GemmUniversalIN4cute5tupleIJiiiiEEENS1_10collective13CollectiveMmaINS1_34MainloopSm90TmaGmmaWarpSpecializedILi5ENS5_IJNS4_1CILi2EEENSA_ILi1EEESC_EEENS1_35KernelTmaWarpSpecializedCooperativeEEENS5_IJNSA_ILi128EEESG_NSA_ILi64EEEEEEaNS5_IJlSC_lEEEaSJ_NS4_8TiledMMAINS4_8MMA_AtomIJNS4_4SM904GMMA27MMA_64x128x32_S32S8S8_SS_TNEEEENS4_6LayoutISD_NS5_IJSC_NSA_ILi0EEESR_EEEEENS5_IJNS4_10UnderscoreESU_SU_EEEEENS4_13SM90_TMA_LOADENS4_14ComposedLayoutINS4_7SwizzleILi2ELi4ELi3EEENS4_18smem_ptr_flag_bitsILi8EEENSQ_INS5_IJNSA_ILi8EEESH_EEENS5_IJSH_SC_EEEEEEEvNS4_8identityENS4_23SM90_TMA_LOAD_MULTICASTES17_vS18_EENS_8epilogue10collective6detail29Sm90TmaWarpSpecializedAdapterINS1C_15DefaultEpilogueIaSJ_SJ_NS1B_6thread17LinearCombinationIaLi1EiiLNS1G_9ScaleType4KindE0ELNS_15FloatRoundStyleE2EaEENS1_15EpilogueDefaultEEEEEvvEEEEvNT_6ParamsE)
        /*0020*/ 	.word	0x00000000
.L_19:


//--------------------- .nv.compat                --------------------------
	.section	.nv.compat,"",@"SHT_CUDA_COMPAT_INFO"
	.align	4
        /*0000*/ 	.byte	0x02, 0x09, 0x01, 0x00, 0x02, 0x02, 0x04, 0x00, 0x02, 0x05, 0x05, 0x00, 0x03, 0x07, 0x01, 0x01
        /*0010*/ 	.byte	0x02, 0x03, 0x01, 0x00, 0x02, 0x06, 0x01, 0x00, 0x04, 0x0b, 0x08, 0x00, 0x00, 0x00, 0x00, 0x00
        /*0020*/ 	.byte	0x00, 0x00, 0x00, 0x00


//--------------------- .nv.info._ZN7cutlass13device_kernelINS_4gemm6kernel13GemmUniversalIN4cute5tupleIJiiiiEEENS1_10collective13CollectiveMmaINS1_34MainloopSm90TmaGmmaWarpSpecializedILi5ENS5_IJNS4_1CILi2EEENSA_ILi1EEESC_EEENS1_35KernelTmaWarpSpecializedCooperativeEEENS5_IJNSA_ILi128EEESG_NSA_ILi64EEEEEEaNS5_IJlSC_lEEEaSJ_NS4_8TiledMMAINS4_8MMA_AtomIJNS4_4SM904GMMA27MMA_64x128x32_S32S8S8_SS_TNEEEENS4_6LayoutISD_NS5_IJSC_NSA_ILi0EEESR_EEEEENS5_IJNS4_10UnderscoreESU_SU_EEEEENS4_13SM90_TMA_LOADENS4_14ComposedLayoutINS4_7SwizzleILi2ELi4ELi3EEENS4_18smem_ptr_flag_bitsILi8EEENSQ_INS5_IJNSA_ILi8EEESH_EEENS5_IJSH_SC_EEEEEEEvNS4_8identityENS4_23SM90_TMA_LOAD_MULTICASTES17_vS18_EENS_8epilogue10collective6detail29Sm90TmaWarpSpecializedAdapterINS1C_15DefaultEpilogueIaSJ_SJ_NS1B_6thread17LinearCombinationIaLi1EiiLNS1G_9ScaleType4KindE0ELNS_15FloatRoundStyleE2EaEENS1_15EpilogueDefaultEEEEEvvEEEEvNT_6ParamsE --------------------------
	.section	.nv.info._ZN7cutlass13device_kernelINS_4gemm6kernel13GemmUniversalIN4cute5tupleIJiiiiEEENS1_10collective13CollectiveMmaINS1_34MainloopSm90TmaGmmaWarpSpecializedILi5ENS5_IJNS4_1CILi2EEENSA_ILi1EEESC_EEENS1_35KernelTmaWarpSpecializedCooperativeEEENS5_IJNSA_ILi128EEESG_NSA_ILi64EEEEEEaNS5_IJlSC_lEEEaSJ_NS4_8TiledMMAINS4_8MMA_AtomIJNS4_4SM904GMMA27MMA_64x128x32_S32S8S8_SS_TNEEEENS4_6LayoutISD_NS5_IJSC_NSA_ILi0EEESR_EEEEENS5_IJNS4_10UnderscoreESU_SU_EEEEENS4_13SM90_TMA_LOADENS4_14ComposedLayoutINS4_7SwizzleILi2ELi4ELi3EEENS4_18smem_ptr_flag_bitsILi8EEENSQ_INS5_IJNSA_ILi8EEESH_EEENS5_IJSH_SC_EEEEEEEvNS4_8identityENS4_23SM90_TMA_LOAD_MULTICASTES17_vS18_EENS_8epilogue10collective6detail29Sm90TmaWarpSpecializedAdapterINS1C_15DefaultEpilogueIaSJ_SJ_NS1B_6thread17LinearCombinationIaLi1EiiLNS1G_9ScaleType4KindE0ELNS_15FloatRoundStyleE2EaEENS1_15EpilogueDefaultEEEEEvvEEEEvNT_6ParamsE,"",@"SHT_CUDA_INFO"
	.sectionflags	@""
	.align	4


	//----- nvinfo : EIATTR_CUDA_API_VERSION
	.align		4
        /*0000*/ 	.byte	0x04, 0x37
        /*0002*/ 	.short	(.L_21 - .L_20)
.L_20:
        /*0004*/ 	.word	0x00000082


	//----- nvinfo : EIATTR_KPARAM_INFO
	.align		4
.L_21:
        /*0008*/ 	.byte	0x04, 0x17
        /*000a*/ 	.short	(.L_23 - .L_22)
.L_22:
        /*000c*/ 	.word	0x00000000
        /*0010*/ 	.short	0x0000
        /*0012*/ 	.short	0x0070
        /*0014*/ 	.byte	0x00, 0xf0, 0x01, 0x10


	//----- nvinfo : EIATTR_SPARSE_MMA_MASK
	.align		4
.L_23:
        /*0018*/ 	.byte	0x03, 0x50
        /*001a*/ 	.short	0x0000


	//----- nvinfo : EIATTR_MAXREG_COUNT
	.align		4
        /*001c*/ 	.byte	0x03, 0x1b
        /*001e*/ 	.short	0x00a8


	//----- nvinfo : EIATTR_NUM_BARRIERS
	.align		4
        /*0020*/ 	.byte	0x02, 0x4c
        /*0022*/ 	.byte	0x01
	.zero		1


	//----- nvinfo : EIATTR_EXTERNS
	.align		4
        /*0024*/ 	.byte	0x04, 0x0f
        /*0026*/ 	.short	(.L_25 - .L_24)


	//   ....[0]....
	.align		4
.L_24:
        /*0028*/ 	.word	index@(__assertfail)


	//----- nvinfo : EIATTR_MERCURY_ISA_VERSION
	.align		4
.L_25:
        /*002c*/ 	.byte	0x03, 0x5f
        /*002e*/ 	.short	0x0101


	//----- nvinfo : EIATTR_INT_WARP_WIDE_INSTR_OFFSETS
	.align		4
        /*0030*/ 	.byte	0x04, 0x31
        /*0032*/ 	.short	(.L_27 - .L_26)


	//   ....[0]....
.L_26:
        /*0034*/ 	.word	0x000004a0


	//   ....[1]....
        /*0038*/ 	.word	0x000004d0


	//   ....[2]....
        /*003c*/ 	.word	0x00000690


	//----- nvinfo : EIATTR_COOP_GROUP_MASK_REGIDS
	.align		4
.L_27:
        /*0040*/ 	.byte	0x04, 0x29
        /*0042*/ 	.short	(.L_29 - .L_28)


	//   ....[0]....
.L_28:
        /*0044*/ 	.word	0xffffffff


	//   ....[1]....
        /*0048*/ 	.word	0xffffffff


	//   ....[2]....
        /*004c*/ 	.word	0xffffffff


	//   ....[3]....
        /*0050*/ 	.word	0xffffffff


	//   ....[4]....
        /*0054*/ 	.word	0xffffffff


	//   ....[5]....
        /*0058*/ 	.word	0xffffffff


	//----- nvinfo : EIATTR_COOP_GROUP_INSTR_OFFSETS
	.align		4
.L_29:
        /*005c*/ 	.byte	0x04, 0x28
        /*005e*/ 	.short	(.L_31 - .L_30)


	//   ....[0]....
.L_30:
        /*0060*/ 	.word	0x00000060


	//   ....[1]....
        /*0064*/ 	.word	0x00000070


	//   ....[2]....
        /*0068*/ 	.word	0x00000130


	//   ....[3]....
        /*006c*/ 	.word	0x000002f0


	//   ....[4]....
        /*0070*/ 	.word	0x00000810


	//   ....[5]....
        /*0074*/ 	.word	0x00001240


	//----- nvinfo : EIATTR_REG_RECONFIG
	.align		4
.L_31:
        /*0078*/ 	.byte	0x01, 0x54
	.zero		2


	//----- nvinfo : EIATTR_SYSCALL_OFFSETS
	.align		4
        /*007c*/ 	.byte	0x04, 0x46
        /*007e*/ 	.short	(.L_33 - .L_32)


	//   ....[0]....
.L_32:
        /*0080*/ 	.word	0x00001400


	//----- nvinfo : EIATTR_MBARRIER_INSTR_OFFSETS
	.align		4
.L_33:
        /*0084*/ 	.byte	0x04, 0x39
        /*0086*/ 	.short	(.L_35 - .L_34)


	//   ....[0]....
.L_34:
        /*0088*/ 	.word	0x00000230
        /*008c*/ 	.word	0x000000ff
        /*0090*/ 	.word	0x00000000
        /*0094*/ 	.short	0x0100
        /*0096*/ 	.byte	0x08
	.zero		1


	//   ....[1]....
        /*0098*/ 	.word	0x00000240
        /*009c*/ 	.word	0x000000ff
        /*00a0*/ 	.word	0x00000028
        /*00a4*/ 	.short	0x0100
        /*00a6*/ 	.byte	0x08
	.zero		1


	//   ....[2]....
        /*00a8*/ 	.word	0x00000250
        /*00ac*/ 	.word	0x000000ff
        /*00b0*/ 	.word	0x00000008
        /*00b4*/ 	.short	0x0100
        /*00b6*/ 	.byte	0x08
	.zero		1


	//   ....[3]....
        /*00b8*/ 	.word	0x00000260
        /*00bc*/ 	.word	0x000000ff
        /*00c0*/ 	.word	0x00000030
        /*00c4*/ 	.short	0x0100
        /*00c6*/ 	.byte	0x08
	.zero		1


	//   ....[4]....
        /*00c8*/ 	.word	0x00000270
        /*00cc*/ 	.word	0x000000ff
        /*00d0*/ 	.word	0x00000010
        /*00d4*/ 	.short	0x0100
        /*00d6*/ 	.byte	0x08
	.zero		1


	//   ....[5]....
        /*00d8*/ 	.word	0x00000280
        /*00dc*/ 	.word	0x000000ff
        /*00e0*/ 	.word	0x00000038
        /*00e4*/ 	.short	0x0100
        /*00e6*/ 	.byte	0x08
	.zero		1


	//   ....[6]....
        /*00e8*/ 	.word	0x00000290
        /*00ec*/ 	.word	0x000000ff
        /*00f0*/ 	.word	0x00000018
        /*00f4*/ 	.short	0x0100
        /*00f6*/ 	.byte	0x08
	.zero		1


	//   ....[7]....
        /*00f8*/ 	.word	0x000002a0
        /*00fc*/ 	.word	0x000000ff
        /*0100*/ 	.word	0x00000040
        /*0104*/ 	.short	0x0100
        /*0106*/ 	.byte	0x08
	.zero		1


	//   ....[8]....
        /*0108*/ 	.word	0x000002b0
        /*010c*/ 	.word	0x000000ff
        /*0110*/ 	.word	0x00000020
        /*0114*/ 	.short	0x0100
        /*0116*/ 	.byte	0x08
	.zero		1


	//   ....[9]....
        /*0118*/ 	.word	0x000002c0
        /*011c*/ 	.word	0x000000ff
        /*0120*/ 	.word	0x00000048
        /*0124*/ 	.short	0x0100
        /*0126*/ 	.byte	0x08
	.zero		1


	//   ....[10]....
        /*0128*/ 	.word	0x00000710
        /*012c*/ 	.word	0x000000ff
        /*0130*/ 	.word	0x00000060
        /*0134*/ 	.short	0x0100
        /*0136*/ 	.byte	0x06
	.zero		1


	//   ....[11]....
        /*0138*/ 	.word	0x000007a0
        /*013c*/ 	.word	0x000000ff
        /*0140*/ 	.word	0x00000068
        /*0144*/ 	.short	0x0100
        /*0146*/ 	.byte	0x06
	.zero		1


	//   ....[12]....
        /*0148*/ 	.word	0x000014d0
        /*014c*/ 	.word	0x00000003
        /*0150*/ 	.word	0x00000000
        /*0154*/ 	.short	0x010a
        /*0156*/ 	.byte	0x3f
	.zero		1


	//   ....[13]....
        /*0158*/ 	.word	0x00001510
        /*015c*/ 	.word	0x00000003
        /*0160*/ 	.word	0x00000000
        /*0164*/ 	.short	0x010a
        /*0166*/ 	.byte	0x3f
	.zero		1


	//   ....[14]....
        /*0168*/ 	.word	0x000017e0
        /*016c*/ 	.word	0x00000005
        /*0170*/ 	.word	0x00000000
        /*0174*/ 	.short	0x010a
        /*0176*/ 	.byte	0x3f
	.zero		1


	//   ....[15]....
        /*0178*/ 	.word	0x00001820
        /*017c*/ 	.word	0x00000005
        /*0180*/ 	.word	0x00000000
        /*0184*/ 	.short	0x010a
        /*0186*/ 	.byte	0x3f
	.zero		1


	//   ....[16]....
        /*0188*/ 	.word	0x00001980
        /*018c*/ 	.word	0x00000005
        /*0190*/ 	.word	0x00000000
        /*0194*/ 	.short	0x0101
        /*0196*/ 	.byte	0x3f
	.zero		1


	//   ....[17]....
        /*0198*/ 	.word	0x00001ba0
        /*019c*/ 	.word	0x00000003
        /*01a0*/ 	.word	0x00000000
        /*01a4*/ 	.short	0x0101
        /*01a6*/ 	.byte	0x3f
	.zero		1


	//   ....[18]....
        /*01a8*/ 	.word	0x000060b0
        /*01ac*/ 	.word	0x00000017
        /*01b0*/ 	.word	0x00000028
        /*01b4*/ 	.short	0x010a
        /*01b6*/ 	.byte	0x3f
	.zero		1


	//   ....[19]....
        /*01b8*/ 	.word	0x00006420
        /*01bc*/ 	.word	0x00000003
        /*01c0*/ 	.word	0x00000068
        /*01c4*/ 	.short	0x0101
        /*01c6*/ 	.byte	0x3f
	.zero		1


	//   ....[20]....
        /*01c8*/ 	.word	0x00006b80
        /*01cc*/ 	.word	0x00000007
        /*01d0*/ 	.word	0x00000000
        /*01d4*/ 	.short	0x010a
        /*01d6*/ 	.byte	0x3f
	.zero		1


	//   ....[21]....
        /*01d8*/ 	.word	0x00006c00
        /*01dc*/ 	.word	0x00000008
        /*01e0*/ 	.word	0x00000000
        /*01e4*/ 	.short	0x010a
        /*01e6*/ 	.byte	0x3f
	.zero		1


	//   ....[22]....
        /*01e8*/ 	.word	0x00006c90
        /*01ec*/ 	.word	0x00000009
        /*01f0*/ 	.word	0x00000000
        /*01f4*/ 	.short	0x010a
        /*01f6*/ 	.byte	0x3f
	.zero		1


	//   ....[23]....
        /*01f8*/ 	.word	0x00006d20
        /*01fc*/ 	.word	0x00000006
        /*0200*/ 	.word	0x00000000
        /*0204*/ 	.short	0x010a
        /*0206*/ 	.byte	0x3f
	.zero		1


	//   ....[24]....
        /*0208*/ 	.word	0x00006db0
        /*020c*/ 	.word	0x00000003
        /*0210*/ 	.word	0x00000000
        /*0214*/ 	.short	0x010a
        /*0216*/ 	.byte	0x3f
	.zero		1


	//   ....[25]....
        /*0218*/ 	.word	0x00006e10
        /*021c*/ 	.word	0x00000003
        /*0220*/ 	.word	0x00000000
        /*0224*/ 	.short	0x010a
        /*0226*/ 	.byte	0x3f
	.zero		1


	//   ....[26]....
        /*0228*/ 	.word	0x00006e60
        /*022c*/ 	.word	0x00000005
        /*0230*/ 	.word	0x00000000
        /*0234*/ 	.short	0x010a
        /*0236*/ 	.byte	0x3f
	.zero		1


	//   ....[27]....
        /*0238*/ 	.word	0x00006f30
        /*023c*/ 	.word	0x00000017
        /*0240*/ 	.word	0x00000028
        /*0244*/ 	.short	0x010a
        /*0246*/ 	.byte	0x3f
	.zero		1


	//   ....[28]....
        /*0248*/ 	.word	0x00007000
        /*024c*/ 	.word	0x00000007
        /*0250*/ 	.word	0x00000000
        /*0254*/ 	.short	0x010a
        /*0256*/ 	.byte	0x3f
	.zero		1


	//   ....[29]....
        /*0258*/ 	.word	0x00007050
        /*025c*/ 	.word	0x00000008
        /*0260*/ 	.word	0x00000000
        /*0264*/ 	.short	0x010a
        /*0266*/ 	.byte	0x3f
	.zero		1


	//   ....[30]....
        /*0268*/ 	.word	0x000070a0
        /*026c*/ 	.word	0x00000009
        /*0270*/ 	.word	0x00000000
        /*0274*/ 	.short	0x010a
        /*0276*/ 	.byte	0x3f
	.zero		1


	//   ....[31]....
        /*0278*/ 	.word	0x000070f0
        /*027c*/ 	.word	0x00000006
        /*0280*/ 	.word	0x00000000
        /*0284*/ 	.short	0x010a
        /*0286*/ 	.byte	0x3f
	.zero		1


	//----- nvinfo : EIATTR_NUM_MBARRIERS
	.align		4
.L_35:
        /*0288*/ 	.byte	0x03, 0x38
        /*028a*/ 	.short	0x000c


	//----- nvinfo : EIATTR_EXIT_INSTR_OFFSETS
	.align		4
        /*028c*/ 	.byte	0x04, 0x1c
        /*028e*/ 	.short	(.L_37 - .L_36)


	//   ....[0]....
.L_36:
        /*0290*/ 	.word	0x00000970


	//   ....[1]....
        /*0294*/ 	.word	0x00001180


	//   ....[2]....
        /*0298*/ 	.word	0x000057b0


	//   ....[3]....
        /*029c*/ 	.word	0x00005d10


	//   ....[4]....
        /*02a0*/ 	.word	0x00006e00


	//----- nvinfo : EIATTR_MAX_THREADS
	.align		4
.L_37:
        /*02a4*/ 	.byte	0x04, 0x05
        /*02a6*/ 	.short	(.L_39 - .L_38)
.L_38:
        /*02a8*/ 	.word	0x00000180
        /*02ac*/ 	.word	0x00000001
        /*02b0*/ 	.word	0x00000001


	//----- nvinfo : EIATTR_CRS_STACK_SIZE
	.align		4
.L_39:
        /*02b4*/ 	.byte	0x04, 0x1e
        /*02b6*/ 	.short	(.L_41 - .L_40)
.L_40:
        /*02b8*/ 	.word	0x00000000


	//----- nvinfo : EIATTR_CBANK_PARAM_SIZE
	.align		4
.L_41:
        /*02bc*/ 	.byte	0x03, 0x19
        /*02be*/ 	.short	0x0470


	//----- nvinfo : EIATTR_PARAM_CBANK
	.align		4
        /*02c0*/ 	.byte	0x04, 0x0a
        /*02c2*/ 	.short	(.L_43 - .L_42)
	.align		4
.L_42:
        /*02c4*/ 	.word	index@(.nv.constant0._ZN7cutlass13device_kernelINS_4gemm6kernel13GemmUniversalIN4cute5tupleIJiiiiEEENS1_10collective13CollectiveMmaINS1_34MainloopSm90TmaGmmaWarpSpecializedILi5ENS5_IJNS4_1CILi2EEENSA_ILi1EEESC_EEENS1_35KernelTmaWarpSpecializedCooperativeEEENS5_IJNSA_ILi128EEESG_NSA_ILi64EEEEEEaNS5_IJlSC_lEEEaSJ_NS4_8TiledMMAINS4_8MMA_AtomIJNS4_4SM904GMMA27MMA_64x128x32_S32S8S8_SS_TNEEEENS4_6LayoutISD_NS5_IJSC_NSA_ILi0EEESR_EEEEENS5_IJNS4_10UnderscoreESU_SU_EEEEENS4_13SM90_TMA_LOADENS4_14ComposedLayoutINS4_7SwizzleILi2ELi4ELi3EEENS4_18smem_ptr_flag_bitsILi8EEENSQ_INS5_IJNSA_ILi8EEESH_EEENS5_IJSH_SC_EEEEEEEvNS4_8identityENS4_23SM90_TMA_LOAD_MULTICASTES17_vS18_EENS_8epilogue10collective6detail29Sm90TmaWarpSpecializedAdapterINS1C_15DefaultEpilogueIaSJ_SJ_NS1B_6thread17LinearCombinationIaLi1EiiLNS1G_9ScaleType4KindE0ELNS_15FloatRoundStyleE2EaEENS1_15EpilogueDefaultEEEEEvvEEEEvNT_6ParamsE)
        /*02c8*/ 	.short	0x0210
        /*02ca*/ 	.short	0x0470


	//----- nvinfo : EIATTR_SW_WAR
	.align		4
.L_43:
        /*02cc*/ 	.byte	0x04, 0x36
        /*02ce*/ 	.short	(.L_45 - .L_44)
.L_44:
        /*02d0*/ 	.word	0x00000008
.L_45:


//--------------------- .nv.callgraph             --------------------------
	.section	.nv.callgraph,"",@"SHT_CUDA_CALLGRAPH"
	.align	4
	.sectionentsize	8
	.align		4
        /*0000*/ 	.word	0x00000000
	.align		4
        /*0004*/ 	.word	0xffffffff
	.align		4
        /*0008*/ 	.word	index@(_ZN7cutlass13device_kernelINS_4gemm6kernel13GemmUniversalIN4cute5tupleIJiiiiEEENS1_10collective13CollectiveMmaINS1_34MainloopSm90TmaGmmaWarpSpecializedILi5ENS5_IJNS4_1CILi2EEENSA_ILi1EEESC_EEENS1_35KernelTmaWarpSpecializedCooperativeEEENS5_IJNSA_ILi128EEESG_NSA_ILi64EEEEEEaNS5_IJlSC_lEEEaSJ_NS4_8TiledMMAINS4_8MMA_AtomIJNS4_4SM904GMMA27MMA_64x128x32_S32S8S8_SS_TNEEEENS4_6LayoutISD_NS5_IJSC_NSA_ILi0EEESR_EEEEENS5_IJNS4_10UnderscoreESU_SU_EEEEENS4_13SM90_TMA_LOADENS4_14ComposedLayoutINS4_7SwizzleILi2ELi4ELi3EEENS4_18smem_ptr_flag_bitsILi8EEENSQ_INS5_IJNSA_ILi8EEESH_EEENS5_IJSH_SC_EEEEEEEvNS4_8identityENS4_23SM90_TMA_LOAD_MULTICASTES17_vS18_EENS_8epilogue10collective6detail29Sm90TmaWarpSpecializedAdapterINS1C_15DefaultEpilogueIaSJ_SJ_NS1B_6thread17LinearCombinationIaLi1EiiLNS1G_9ScaleType4KindE0ELNS_15FloatRoundStyleE2EaEENS1_15EpilogueDefaultEEEEEvvEEEEvNT_6ParamsE)
	.align		4
        /*000c*/ 	.word	index@(__assertfail)
	.align		4
        /*0010*/ 	.word	0x00000000
	.align		4
        /*0014*/ 	.word	0xfffffffe
	.align		4
        /*0018*/ 	.word	0x00000000
	.align		4
        /*001c*/ 	.word	0xfffffffd
	.align		4
        /*0020*/ 	.word	0x00000000
	.align		4
        /*0024*/ 	.word	0xfffffffc


//--------------------- .nv.constant4             --------------------------
	.section	.nv.constant4,"a",@progbits
	.align	8
	.align		8
.nv.constant4:
        /*0000*/ 	.dword	__assertfail
	.align		8
        /*0008*/ 	.dword	__unnamed_1
	.align		8
        /*0010*/ 	.dword	_ZN39_INTERNAL_b0ea0e53_4_k_cu_6e49552b_55714cuda3std3__45__cpo5beginE
	.align		8
        /*0018*/ 	.dword	_ZN39_INTERNAL_b0ea0e53_4_k_cu_6e49552b_55714cuda3std3__45__cpo3endE
	.align		8
        /*0020*/ 	.dword	_ZN39_INTERNAL_b0ea0e53_4_k_cu_6e49552b_55714cuda3std3__45__cpo6cbeginE
	.align		8
        /*0028*/ 	.dword	_ZN39_INTERNAL_b0ea0e53_4_k_cu_6e49552b_55714cuda3std3__45__cpo4cendE
	.align		8
        /*0030*/ 	.dword	_ZN39_INTERNAL_b0ea0e53_4_k_cu_6e49552b_55714cuda3std3__441_GLOBAL__N__b0ea0e53_4_k_cu_6e49552b_55716ignoreE
	.align		8
        /*0038*/ 	.dword	_ZN39_INTERNAL_b0ea0e53_4_k_cu_6e49552b_55714cuda3std3__419piecewise_constructE
	.align		8
        /*0040*/ 	.dword	_ZN39_INTERNAL_b0ea0e53_4_k_cu_6e49552b_55714cuda3std3__48in_placeE
	.align		8
        /*0048*/ 	.dword	_ZN39_INTERNAL_b0ea0e53_4_k_cu_6e49552b_55714cuda3std6ranges3__45__cpo4swapE
	.align		8
        /*0050*/ 	.dword	_ZN39_INTERNAL_b0ea0e53_4_k_cu_6e49552b_55714cuda3std6ranges3__45__cpo9iter_moveE
	.align		8
        /*0058*/ 	.dword	_ZN39_INTERNAL_b0ea0e53_4_k_cu_6e49552b_55714cute7productE
	.align		8
        /*0060*/ 	.dword	_ZN39_INTERNAL_b0ea0e53_4_k_cu_6e49552b_55714cute1_E
	.align		8
        /*0068*/ 	.dword	$str$22
	.align		8
        /*0070*/ 	.dword	$str$23


//--------------------- .text._ZN7cutlass13device_kernelINS_4gemm6kernel13GemmUniversalIN4cute5tupleIJiiiiEEENS1_10collective13CollectiveMmaINS1_34MainloopSm90TmaGmmaWarpSpecializedILi5ENS5_IJNS4_1CILi2EEENSA_ILi1EEESC_EEENS1_35KernelTmaWarpSpecializedCooperativeEEENS5_IJNSA_ILi128EEESG_NSA_ILi64EEEEEEaNS5_IJlSC_lEEEaSJ_NS4_8TiledMMAINS4_8MMA_AtomIJNS4_4SM904GMMA27MMA_64x128x32_S32S8S8_SS_TNEEEENS4_6LayoutISD_NS5_IJSC_NSA_ILi0EEESR_EEEEENS5_IJNS4_10UnderscoreESU_SU_EEEEENS4_13SM90_TMA_LOADENS4_14ComposedLayoutINS4_7SwizzleILi2ELi4ELi3EEENS4_18smem_ptr_flag_bitsILi8EEENSQ_INS5_IJNSA_ILi8EEESH_EEENS5_IJSH_SC_EEEEEEEvNS4_8identityENS4_23SM90_TMA_LOAD_MULTICASTES17_vS18_EENS_8epilogue10collective6detail29Sm90TmaWarpSpecializedAdapterINS1C_15DefaultEpilogueIaSJ_SJ_NS1B_6thread17LinearCombinationIaLi1EiiLNS1G_9ScaleType4KindE0ELNS_15FloatRoundStyleE2EaEENS1_15EpilogueDefaultEEEEEvvEEEEvNT_6ParamsE --------------------------
	.section	.text._ZN7cutlass13device_kernelINS_4gemm6kernel13GemmUniversalIN4cute5tupleIJiiiiEEENS1_10collective13CollectiveMmaINS1_34MainloopSm90TmaGmmaWarpSpecializedILi5ENS5_IJNS4_1CILi2EEENSA_ILi1EEESC_EEENS1_35KernelTmaWarpSpecializedCooperativeEEENS5_IJNSA_ILi128EEESG_NSA_ILi64EEEEEEaNS5_IJlSC_lEEEaSJ_NS4_8TiledMMAINS4_8MMA_AtomIJNS4_4SM904GMMA27MMA_64x128x32_S32S8S8_SS_TNEEEENS4_6LayoutISD_NS5_IJSC_NSA_ILi0EEESR_EEEEENS5_IJNS4_10UnderscoreESU_SU_EEEEENS4_13SM90_TMA_LOADENS4_14ComposedLayoutINS4_7SwizzleILi2ELi4ELi3EEENS4_18smem_ptr_flag_bitsILi8EEENSQ_INS5_IJNSA_ILi8EEESH_EEENS5_IJSH_SC_EEEEEEEvNS4_8identityENS4_23SM90_TMA_LOAD_MULTICASTES17_vS18_EENS_8epilogue10collective6detail29Sm90TmaWarpSpecializedAdapterINS1C_15DefaultEpilogueIaSJ_SJ_NS1B_6thread17LinearCombinationIaLi1EiiLNS1G_9ScaleType4KindE0ELNS_15FloatRoundStyleE2EaEENS1_15EpilogueDefaultEEEEEvvEEEEvNT_6ParamsE,"ax",@progbits
	.align	128
.text._ZN7cutlass13device_kernelINS_4gemm6kernel13GemmUniversalIN4cute5tupleIJiiiiEEENS1_10collective13CollectiveMmaINS1_34MainloopSm90TmaGmmaWarpSpecializedILi5ENS5_IJNS4_1CILi2EEENSA_ILi1EEESC_EEENS1_35KernelTmaWarpSpecializedCooperativeEEENS5_IJNSA_ILi128EEESG_NSA_ILi64EEEEEEaNS5_IJlSC_lEEEaSJ_NS4_8TiledMMAINS4_8MMA_AtomIJNS4_4SM904GMMA27MMA_64x128x32_S32S8S8_SS_TNEEEENS4_6LayoutISD_NS5_IJSC_NSA_ILi0EEESR_EEEEENS5_IJNS4_10UnderscoreESU_SU_EEEEENS4_13SM90_TMA_LOADENS4_14ComposedLayoutINS4_7SwizzleILi2ELi4ELi3EEENS4_18smem_ptr_flag_bitsILi8EEENSQ_INS5_IJNSA_ILi8EEESH_EEENS5_IJSH_SC_EEEEEEEvNS4_8identityENS4_23SM90_TMA_LOAD_MULTICASTES17_vS18_EENS_8epilogue10collective6detail29Sm90TmaWarpSpecializedAdapterINS1C_15DefaultEpilogueIaSJ_SJ_NS1B_6thread17LinearCombinationIaLi1EiiLNS1G_9ScaleType4KindE0ELNS_15FloatRoundStyleE2EaEENS1_15EpilogueDefaultEEEEEvvEEEEvNT_6ParamsE:
        .type           _ZN7cutlass13device_kernelINS_4gemm6kernel13GemmUniversalIN4cute5tupleIJiiiiEEENS1_10collective13CollectiveMmaINS1_34MainloopSm90TmaGmmaWarpSpecializedILi5ENS5_IJNS4_1CILi2EEENSA_ILi1EEESC_EEENS1_35KernelTmaWarpSpecializedCooperativeEEENS5_IJNSA_ILi128EEESG_NSA_ILi64EEEEEEaNS5_IJlSC_lEEEaSJ_NS4_8TiledMMAINS4_8MMA_AtomIJNS4_4SM904GMMA27MMA_64x128x32_S32S8S8_SS_TNEEEENS4_6LayoutISD_NS5_IJSC_NSA_ILi0EEESR_EEEEENS5_IJNS4_10UnderscoreESU_SU_EEEEENS4_13SM90_TMA_LOADENS4_14ComposedLayoutINS4_7SwizzleILi2ELi4ELi3EEENS4_18smem_ptr_flag_bitsILi8EEENSQ_INS5_IJNSA_ILi8EEESH_EEENS5_IJSH_SC_EEEEEEEvNS4_8identityENS4_23SM90_TMA_LOAD_MULTICASTES17_vS18_EENS_8epilogue10collective6detail29Sm90TmaWarpSpecializedAdapterINS1C_15DefaultEpilogueIaSJ_SJ_NS1B_6thread17LinearCombinationIaLi1EiiLNS1G_9ScaleType4KindE0ELNS_15FloatRoundStyleE2EaEENS1_15EpilogueDefaultEEEEEvvEEEEvNT_6ParamsE,@function
        .size           _ZN7cutlass13device_kernelINS_4gemm6kernel13GemmUniversalIN4cute5tupleIJiiiiEEENS1_10collective13CollectiveMmaINS1_34MainloopSm90TmaGmmaWarpSpecializedILi5ENS5_IJNS4_1CILi2EEENSA_ILi1EEESC_EEENS1_35KernelTmaWarpSpecializedCooperativeEEENS5_IJNSA_ILi128EEESG_NSA_ILi64EEEEEEaNS5_IJlSC_lEEEaSJ_NS4_8TiledMMAINS4_8MMA_AtomIJNS4_4SM904GMMA27MMA_64x128x32_S32S8S8_SS_TNEEEENS4_6LayoutISD_NS5_IJSC_NSA_ILi0EEESR_EEEEENS5_IJNS4_10UnderscoreESU_SU_EEEEENS4_13SM90_TMA_LOADENS4_14ComposedLayoutINS4_7SwizzleILi2ELi4ELi3EEENS4_18smem_ptr_flag_bitsILi8EEENSQ_INS5_IJNSA_ILi8EEESH_EEENS5_IJSH_SC_EEEEEEEvNS4_8identityENS4_23SM90_TMA_LOAD_MULTICASTES17_vS18_EENS_8epilogue10collective6detail29Sm90TmaWarpSpecializedAdapterINS1C_15DefaultEpilogueIaSJ_SJ_NS1B_6thread17LinearCombinationIaLi1EiiLNS1G_9ScaleType4KindE0ELNS_15FloatRoundStyleE2EaEENS1_15EpilogueDefaultEEEEEvvEEEEvNT_6ParamsE,(.L_x_205 - _ZN7cutlass13device_kernelINS_4gemm6kernel13GemmUniversalIN4cute5tupleIJiiiiEEENS1_10collective13CollectiveMmaINS1_34MainloopSm90TmaGmmaWarpSpecializedILi5ENS5_IJNS4_1CILi2EEENSA_ILi1EEESC_EEENS1_35KernelTmaWarpSpecializedCooperativeEEENS5_IJNSA_ILi128EEESG_NSA_ILi64EEEEEEaNS5_IJlSC_lEEEaSJ_NS4_8TiledMMAINS4_8MMA_AtomIJNS4_4SM904GMMA27MMA_64x128x32_S32S8S8_SS_TNEEEENS4_6LayoutISD_NS5_IJSC_NSA_ILi0EEESR_EEEEENS5_IJNS4_10UnderscoreESU_SU_EEEEENS4_13SM90_TMA_LOADENS4_14ComposedLayoutINS4_7SwizzleILi2ELi4ELi3EEENS4_18smem_ptr_flag_bitsILi8EEENSQ_INS5_IJNSA_ILi8EEESH_EEENS5_IJSH_SC_EEEEEEEvNS4_8identityENS4_23SM90_TMA_LOAD_MULTICASTES17_vS18_EENS_8epilogue10collective6detail29Sm90TmaWarpSpecializedAdapterINS1C_15DefaultEpilogueIaSJ_SJ_NS1B_6thread17LinearCombinationIaLi1EiiLNS1G_9ScaleType4KindE0ELNS_15FloatRoundStyleE2EaEENS1_15EpilogueDefaultEEEEEvvEEEEvNT_6ParamsE)
        .other          _ZN7cutlass13device_kernelINS_4gemm6kernel13GemmUniversalIN4cute5tupleIJiiiiEEENS1_10collective13CollectiveMmaINS1_34MainloopSm90TmaGmmaWarpSpecializedILi5ENS5_IJNS4_1CILi2EEENSA_ILi1EEESC_EEENS1_35KernelTmaWarpSpecializedCooperativeEEENS5_IJNSA_ILi128EEESG_NSA_ILi64EEEEEEaNS5_IJlSC_lEEEaSJ_NS4_8TiledMMAINS4_8MMA_AtomIJNS4_4SM904GMMA27MMA_64x128x32_S32S8S8_SS_TNEEEENS4_6LayoutISD_NS5_IJSC_NSA_ILi0EEESR_EEEEENS5_IJNS4_10UnderscoreESU_SU_EEEEENS4_13SM90_TMA_LOADENS4_14ComposedLayoutINS4_7SwizzleILi2ELi4ELi3EEENS4_18smem_ptr_flag_bitsILi8EEENSQ_INS5_IJNSA_ILi8EEESH_EEENS5_IJSH_SC_EEEEEEEvNS4_8identityENS4_23SM90_TMA_LOAD_MULTICASTES17_vS18_EENS_8epilogue10collective6detail29Sm90TmaWarpSpecializedAdapterINS1C_15DefaultEpilogueIaSJ_SJ_NS1B_6thread17LinearCombinationIaLi1EiiLNS1G_9ScaleType4KindE0ELNS_15FloatRoundStyleE2EaEENS1_15EpilogueDefaultEEEEEvvEEEEvNT_6ParamsE,@"STO_CUDA_ENTRY STV_DEFAULT"
_ZN7cutlass13device_kernelINS_4gemm6kernel13GemmUniversalIN4cute5tupleIJiiiiEEENS1_10collective13CollectiveMmaINS1_34MainloopSm90TmaGmmaWarpSpecializedILi5ENS5_IJNS4_1CILi2EEENSA_ILi1EEESC_EEENS1_35KernelTmaWarpSpecializedCooperativeEEENS5_IJNSA_ILi128EEESG_NSA_ILi64EEEEEEaNS5_IJlSC_lEEEaSJ_NS4_8TiledMMAINS4_8MMA_AtomIJNS4_4SM904GMMA27MMA_64x128x32_S32S8S8_SS_TNEEEENS4_6LayoutISD_NS5_IJSC_NSA_ILi0EEESR_EEEEENS5_IJNS4_10UnderscoreESU_SU_EEEEENS4_13SM90_TMA_LOADENS4_14ComposedLayoutINS4_7SwizzleILi2ELi4ELi3EEENS4_18smem_ptr_flag_bitsILi8EEENSQ_INS5_IJNSA_ILi8EEESH_EEENS5_IJSH_SC_EEEEEEEvNS4_8identityENS4_23SM90_TMA_LOAD_MULTICASTES17_vS18_EENS_8epilogue10collective6detail29Sm90TmaWarpSpecializedAdapterINS1C_15DefaultEpilogueIaSJ_SJ_NS1B_6thread17LinearCombinationIaLi1EiiLNS1G_9ScaleType4KindE0ELNS_15FloatRoundStyleE2EaEENS1_15EpilogueDefaultEEEEEvvEEEEvNT_6ParamsE:
[----:B------:R-:W0:Y:S01]  /*0000*/  LDC R1, c[0x0][0x28] ;  /* 0x00000a00ff017b82 */ /* 0x000e220000000800 */
[----:B------:R-:W1:Y:S01]  /*0010*/  S2R R18, SR_TID.X ;  /* 0x0000000000127919 */ /* 0x000e620000002100 */
[----:B------:R-:W-:Y:S01]  /*0020*/  ELECT P0, URZ, PT ;  /* 0x00000000003f782f */ /* 0x000fe20003800000 */
[----:B------:R-:W-:Y:S01]  /*0030*/  BSSY B0, `(.L_x_0) ;  /* 0x000000f000007945 */ /* 0x000fe20003800000 */
[--C-:B-1----:R-:W-:Y:S02]  /*0040*/  SHF.R.U32.HI R0, RZ, 0x5, R18.reuse ;  /* 0x00000005ff007819 */ /* 0x102fe40000011612 */
[----:B------:R-:W-:-:S03]  /*0050*/  SHF.R.U32.HI R3, RZ, 0x7, R18 ;  /* 0x00000007ff037819 */ /* 0x000fc60000011612 */
[----:B------:R-:W1:Y:S04]  /*0060*/  SHFL.IDX PT, R2, R0, RZ, 0x1f ;  /* 0x00001fff00027589 */ /* 0x000e6800000e0000 */
[----:B------:R2:W3:Y:S01]  /*0070*/  SHFL.IDX PT, R5, R3, RZ, 0x1f ;  /* 0x00001fff03057589 */ /* 0x0004e200000e0000 */
[----:B-1----:R-:W-:-:S13]  /*0080*/  ISETP.NE.OR P0, PT, R2, RZ, !P0 ;  /* 0x000000ff0200720c */ /* 0x002fda0004705670 */
[----:B0-23--:R-:W-:Y:S05]  /*0090*/  @P0 BRA `(.L_x_1) ;  /* 0x0000000000200947 */ /* 0x00dfea0003800000 */
[----:B------:R-:W-:Y:S02]  /*00a0*/  ULDC.64 UR4, c[0x0][0x198] ;  /* 0x0000660000047ab9 */ /* 0x000fe40000000a00 */
[----:B------:R-:W-:Y:S02]  /*00b0*/  UIADD3 UR6, UP0, UR4, 0xf0, URZ ;  /* 0x000000f004067890 */ /* 0x000fe4000ff1e03f */
[----:B------:R-:W-:Y:S02]  /*00c0*/  UIADD3 UR4, UP1, UR4, 0x1f0, URZ ;  /* 0x000001f004047890 */ /* 0x000fe4000ff3e03f */
[----:B------:R-:W-:Y:S02]  /*00d0*/  UIADD3.X UR7, URZ, UR5, URZ, UP0, !UPT ;  /* 0x000000053f077290 */ /* 0x000fe400087fe43f */
[----:B------:R-:W-:-:S07]  /*00e0*/  UIADD3.X UR5, URZ, UR5, URZ, UP1, !UPT ;  /* 0x000000053f057290 */ /* 0x000fce0008ffe43f */
[----:B------:R0:W-:Y:S02]  /*00f0*/  UTMACCTL.PF [UR6] ;  /* 0x00000000060079b9 */ /* 0x0001e40008040000 */
[----:B------:R0:W-:Y:S02]  /*0100*/  UTMACCTL.PF [UR4] ;  /* 0x00000000040079b9 */ /* 0x0001e40008040000 */
[----:B0-----:R-:W-:Y:S01]  /*0110*/  NOP ;  /* 0x0000000000007918 */ /* 0x001fe20000000000 */
.L_x_1:
[----:B------:R-:W-:Y:S05]  /*0120*/  BSYNC B0 ;  /* 0x0000000000007941 */ /* 0x000fea0003800000 */
.L_x_0:
[----:B------:R-:W0:Y:S02]  /*0130*/  SHFL.IDX PT, R3, R0, RZ, 0x1f ;  /* 0x00001fff00037589 */ /* 0x000e2400000e0000 */
[----:B0-----:R-:W-:-:S13]  /*0140*/  ISETP.NE.AND P0, PT, R3, RZ, PT ;  /* 0x000000ff0300720c */ /* 0x001fda0003f05270 */
[----:B------:R-:W-:Y:S05]  /*0150*/  @P0 BRA `(.L_x_2) ;  /* 0x0000000000600947 */ /* 0x000fea0003800000 */
[----:B------:R-:W0:Y:S01]  /*0160*/  S2UR UR8, SR_CgaCtaId ;  /* 0x00000000000879c3 */ /* 0x000e220000008800 */
[----:B------:R-:W-:Y:S01]  /*0170*/  UMOV UR4, 0x400 ;  /* 0x0000040000047882 */ /* 0x000fe20000000000 */
[----:B------:R-:W-:Y:S01]  /*0180*/  UMOV UR5, 0x1 ;  /* 0x0000000100057882 */ /* 0x000fe20000000000 */
[----:B------:R-:W-:Y:S01]  /*0190*/  UMOV UR6, 0x4 ;  /* 0x0000000400067882 */ /* 0x000fe20000000000 */
[----:B------:R-:W-:Y:S01]  /*01a0*/  ELECT P0, URZ, PT ;  /* 0x00000000003f782f */ /* 0x000fe20003800000 */
[----:B------:R-:W-:-:S04]  /*01b0*/  UIADD3 UR6, -UR6, 0x100000, URZ ;  /* 0x0010000006067890 */ /* 0x000fc8000fffe13f */
[----:B------:R-:W-:Y:S02]  /*01c0*/  USHF.L.U32 UR7, UR6, 0xb, URZ ;  /* 0x0000000b06077899 */ /* 0x000fe4000800063f */
[----:B------:R-:W-:Y:S02]  /*01d0*/  USHF.L.U32 UR6, UR6, 0x1, URZ ;  /* 0x0000000106067899 */ /* 0x000fe4000800063f */
[----:B0-----:R-:W-:Y:S02]  /*01e0*/  ULEA UR8, UR8, UR4, 0x18 ;  /* 0x0000000408087291 */ /* 0x001fe4000f8ec03f */
[----:B------:R-:W-:-:S04]  /*01f0*/  UIADD3 UR4, -UR5, 0x100000, URZ ;  /* 0x0010000005047890 */ /* 0x000fc8000fffe13f */
[----:B------:R-:W-:Y:S02]  /*0200*/  USHF.L.U32 UR5, UR4, 0xb, URZ ;  /* 0x0000000b04057899 */ /* 0x000fe4000800063f */
[----:B------:R-:W-:Y:S01]  /*0210*/  USHF.L.U32 UR4, UR4, 0x1, URZ ;  /* 0x0000000104047899 */ /* 0x000fe2000800063f */
[----:B------:R-:W0:Y:S11]  /*0220*/  FENCE.VIEW.ASYNC.S ;  /* 0x00000000000073c6 */ /* 0x000e360000000000 */
[----:B0-----:R0:W1:Y:S01]  /*0230*/  SYNCS.EXCH.64 URZ, [UR8], UR4 ;  /* 0x00000004083f75b2 */ /* 0x0010620008000100 */
[----:B------:R0:W2:Y:S01]  /*0240*/  SYNCS.EXCH.64 URZ, [UR8+0x28], UR6 ;  /* 0x00002806083f75b2 */ /* 0x0000a20008000100 */
[----:B------:R0:W3:Y:S01]  /*0250*/  SYNCS.EXCH.64 URZ, [UR8+0x8], UR4 ;  /* 0x00000804083f75b2 */ /* 0x0000e20008000100 */
[----:B------:R0:W4:Y:S01]  /*0260*/  SYNCS.EXCH.64 URZ, [UR8+0x30], UR6 ;  /* 0x00003006083f75b2 */ /* 0x0001220008000100 */
[----:B------:R0:W0:Y:S01]  /*0270*/  SYNCS.EXCH.64 URZ, [UR8+0x10], UR4 ;  /* 0x00001004083f75b2 */ /* 0x0000220008000100 */
[----:B------:R0:W0:Y:S01]  /*0280*/  SYNCS.EXCH.64 URZ, [UR8+0x38], UR6 ;  /* 0x00003806083f75b2 */ /* 0x0000220008000100 */
[----:B------:R0:W0:Y:S01]  /*0290*/  SYNCS.EXCH.64 URZ, [UR8+0x18], UR4 ;  /* 0x00001804083f75b2 */ /* 0x0000220008000100 */
[----:B------:R0:W0:Y:S01]  /*02a0*/  SYNCS.EXCH.64 URZ, [UR8+0x40], UR6 ;  /* 0x00004006083f75b2 */ /* 0x0000220008000100 */
[----:B------:R0:W0:Y:S01]  /*02b0*/  SYNCS.EXCH.64 URZ, [UR8+0x20], UR4 ;  /* 0x00002004083f75b2 */ /* 0x0000220008000100 */
[----:B------:R0:W0:Y:S01]  /*02c0*/  SYNCS.EXCH.64 URZ, [UR8+0x48], UR6 ;  /* 0x00004806083f75b2 */ /* 0x0000220008000100 */
[----:B------:R-:W-:Y:S01]  /*02d0*/  NOP ;  /* 0x0000000000007918 */ /* 0x000fe20000000000 */
.L_x_2:
[----:B------:R-:W-:Y:S01]  /*02e0*/  SHF.R.S32.HI R7, RZ, 0x1f, R18 ;  /* 0x0000001fff077819 */ /* 0x000fe20000011412 */
[----:B------:R-:W5:Y:S01]  /*02f0*/  SHFL.IDX PT, R0, R0, RZ, 0x1f ;  /* 0x00001fff00007589 */ /* 0x000f6200000e0000 */
[----:B0-----:R-:W0:Y:S01]  /*0300*/  S2UR UR8, SR_CTAID.X ;  /* 0x00000000000879c3 */ /* 0x001e220000002500 */
[----:B------:R-:W-:Y:S02]  /*0310*/  ELECT P0, URZ, PT ;  /* 0x00000000003f782f */ /* 0x000fe40003800000 */
[----:B------:R-:W-:Y:S01]  /*0320*/  LEA.HI R7, R7, R18, RZ, 0x7 ;  /* 0x0000001207077211 */ /* 0x000fe200078f38ff */
[----:B------:R-:W1:Y:S01]  /*0330*/  S2R R4, SR_CTAID.Y ;  /* 0x0000000000047919 */ /* 0x000e620000002600 */
[----:B------:R-:W-:Y:S01]  /*0340*/  SHF.R.S32.HI R8, RZ, 0x1f, R3 ;  /* 0x0000001fff087819 */ /* 0x000fe20000011403 */
[----:B------:R-:W-:Y:S01]  /*0350*/  ULDC UR4, c[0x0][0x150] ;  /* 0x0000540000047ab9 */ /* 0x000fe20000000800 */
[----:B------:R-:W-:Y:S01]  /*0360*/  LOP3.LUT R7, R7, 0xffffff80, RZ, 0xc0, !PT ;  /* 0xffffff8007077812 */ /* 0x000fe200078ec0ff */
[----:B------:R-:W-:Y:S01]  /*0370*/  NOP ;  /* 0x0000000000007918 */ /* 0x000fe20000000000 */
[----:B------:R-:W-:Y:S01]  /*0380*/  LEA.HI R8, R8, R3, RZ, 0x2 ;  /* 0x0000000308087211 */ /* 0x000fe200078f10ff */
[----:B------:R-:W2:Y:S01]  /*0390*/  LDC R10, c[0x0][0x144] ;  /* 0x00005100ff0a7b82 */ /* 0x000ea20000000800 */
[----:B------:R-:W-:Y:S01]  /*03a0*/  NOP ;  /* 0x0000000000007918 */ /* 0x000fe20000000000 */
[----:B------:R-:W-:Y:S01]  /*03b0*/  IMAD.IADD R6, R18, 0x1, -R7 ;  /* 0x0000000112067824 */ /* 0x000fe200078e0a07 */
[----:B------:R-:W-:Y:S01]  /*03c0*/  LOP3.LUT R8, R8, 0x3ffffffc, RZ, 0xc0, !PT ;  /* 0x3ffffffc08087812 */ /* 0x000fe200078ec0ff */
[----:B------:R-:W-:Y:S01]  /*03d0*/  IMAD.MOV.U32 R23, RZ, RZ, 0x1 ;  /* 0x00000001ff177424 */ /* 0x000fe200078e00ff */
[----:B------:R-:W-:-:S02]  /*03e0*/  ISETP.NE.AND P3, PT, R5, RZ, PT ;  /* 0x000000ff0500720c */ /* 0x000fc40003f65270 */
[----:B------:R-:W-:Y:S01]  /*03f0*/  SHF.R.S32.HI R7, RZ, 0x1f, R6 ;  /* 0x0000001fff077819 */ /* 0x000fe20000011406 */
[----:B------:R-:W-:Y:S01]  /*0400*/  IMAD.IADD R8, R3, 0x1, -R8 ;  /* 0x0000000103087824 */ /* 0x000fe200078e0a08 */
[----:B------:R-:W3:Y:S02]  /*0410*/  LDC R13, c[0x0][0x140] ;  /* 0x00005000ff0d7b82 */ /* 0x000ee40000000800 */
[----:B------:R-:W-:Y:S02]  /*0420*/  LEA.HI R7, R7, R6, RZ, 0x3 ;  /* 0x0000000607077211 */ /* 0x000fe400078f18ff */
[----:B-----5:R-:W-:Y:S02]  /*0430*/  ISETP.NE.OR P0, PT, R0, RZ, !P0 ;  /* 0x000000ff0000720c */ /* 0x020fe40004705670 */
[--C-:B------:R-:W-:Y:S02]  /*0440*/  SHF.R.S32.HI R0, RZ, 0x3, R7.reuse ;  /* 0x00000003ff007819 */ /* 0x100fe40000011407 */
[----:B------:R-:W-:-:S02]  /*0450*/  SHF.R.S32.HI R7, RZ, 0x1f, R7 ;  /* 0x0000001fff077819 */ /* 0x000fc40000011407 */
[----:B0-----:R-:W-:Y:S02]  /*0460*/  I2FP.F32.U32 R9, UR8 ;  /* 0x0000000800097c45 */ /* 0x001fe40008201000 */
[----:B------:R-:W-:-:S03]  /*0470*/  LEA.HI R7, R7, R0, RZ, 0x2 ;  /* 0x0000000007077211 */ /* 0x000fc600078f10ff */
[----:B------:R-:W-:Y:S01]  /*0480*/  FMUL R9, R9, UR4 ;  /* 0x0000000409097c20 */ /* 0x000fe20008400000 */
[----:B------:R-:W-:Y:S01]  /*0490*/  LOP3.LUT R7, R7, 0xfffffffc, RZ, 0xc0, !PT ;  /* 0xfffffffc07077812 */ /* 0x000fe200078ec0ff */
[----:B------:R-:W-:Y:S01]  /*04a0*/  VOTEU.ALL UP0, P0 ;  /* 0x00000000003f7886 */ /* 0x000fe20000000000 */
[----:B-1----:R-:W-:Y:S01]  /*04b0*/  I2FP.F32.U32 R3, R4 ;  /* 0x0000000400037245 */ /* 0x002fe20000201000 */
[----:B------:R-:W-:Y:S01]  /*04c0*/  ULDC UR4, c[0x0][0x154] ;  /* 0x0000550000047ab9 */ /* 0x000fe20000000800 */
[----:B------:R-:W-:Y:S01]  /*04d0*/  VOTEU.ALL UP1, P0 ;  /* 0x00000000003f7886 */ /* 0x000fe20000020000 */
[----:B------:R-:W0:Y:S01]  /*04e0*/  F2I.U32.TRUNC.NTZ R9, R9 ;  /* 0x0000000900097305 */ /* 0x000e22000020f000 */
[----:B------:R-:W-:Y:S01]  /*04f0*/  IMAD.IADD R7, R0, 0x1, -R7 ;  /* 0x0000000100077824 */ /* 0x000fe200078e0a07 */
[----:B------:R-:W1:Y:S01]  /*0500*/  @!UP0 S2UR UR7, SR_CgaCtaId ;  /* 0x00000000000789c3 */ /* 0x000e620000008800 */
[----:B------:R-:W-:Y:S01]  /*0510*/  FMUL R12, R3, UR4 ;  /* 0x00000004030c7c20 */ /* 0x000fe20008400000 */
[----:B------:R-:W-:Y:S01]  /*0520*/  UMOV UR4, 0x20 ;  /* 0x0000002000047882 */ /* 0x000fe20000000000 */
[----:B------:R-:W-:Y:S01]  /*0530*/  IMAD R8, R8, 0x4, R7 ;  /* 0x0000000408087824 */ /* 0x000fe200078e0207 */
[----:B------:R-:W-:Y:S01]  /*0540*/  @!UP0 UMOV UR6, 0x400 ;  /* 0x0000040000068882 */ /* 0x000fe20000000000 */
[----:B------:R-:W-:-:S04]  /*0550*/  @!UP0 UIADD3 UR4, -UR4, 0x100000, URZ ;  /* 0x0010000004048890 */ /* 0x000fc8000fffe13f */
[----:B------:R-:W-:Y:S02]  /*0560*/  @!UP0 USHF.L.U32 UR5, UR4, 0xb, URZ ;  /* 0x0000000b04058899 */ /* 0x000fe4000800063f */
[----:B------:R-:W-:Y:S01]  /*0570*/  @!UP0 USHF.L.U32 UR4, UR4, 0x1, URZ ;  /* 0x0000000104048899 */ /* 0x000fe2000800063f */
[----:B---3--:R-:W-:Y:S01]  /*0580*/  ISETP.EQ.U32.AND P2, PT, R13, 0x1, PT ;  /* 0x000000010d00780c */ /* 0x008fe20003f42070 */
[----:B------:R-:W3:Y:S01]  /*0590*/  F2I.U32.TRUNC.NTZ R12, R12 ;  /* 0x0000000c000c7305 */ /* 0x000ee2000020f000 */
[----:B------:R-:W-:Y:S01]  /*05a0*/  LEA.HI R0, R8, R8, RZ, 0x1 ;  /* 0x0000000808007211 */ /* 0x000fe200078f08ff */
[----:B------:R-:W5:Y:S03]  /*05b0*/  LDC R7, c[0x0][0x148] ;  /* 0x00005200ff077b82 */ /* 0x000f660000000800 */
[----:B------:R-:W-:Y:S01]  /*05c0*/  LOP3.LUT R11, R0, 0xfffffffe, RZ, 0xc0, !PT ;  /* 0xfffffffe000b7812 */ /* 0x000fe200078ec0ff */
[----:B0-----:R-:W-:Y:S01]  /*05d0*/  IMAD.MOV R15, RZ, RZ, -R9 ;  /* 0x000000ffff0f7224 */ /* 0x001fe200078e0a09 */
[----:B------:R-:W-:-:S03]  /*05e0*/  SHF.R.S32.HI R9, RZ, 0x1f, R2 ;  /* 0x0000001fff097819 */ /* 0x000fc60000011402 */
[----:B--2---:R-:W-:Y:S01]  /*05f0*/  IMAD R3, R10, R15, UR8 ;  /* 0x000000080a037e24 */ /* 0x004fe2000f8e020f */
[----:B------:R-:W-:Y:S01]  /*0600*/  LEA.HI R9, R9, R2, RZ, 0x2 ;  /* 0x0000000209097211 */ /* 0x000fe200078f10ff */
[C---:B------:R-:W-:Y:S02]  /*0610*/  IMAD.IADD R0, R8.reuse, 0x1, -R11 ;  /* 0x0000000108007824 */ /* 0x040fe400078e0a0b */
[----:B------:R-:W-:Y:S01]  /*0620*/  IMAD.SHL.U32 R11, R8, 0x4, RZ ;  /* 0x00000004080b7824 */ /* 0x000fe200078e00ff */
[----:B------:R-:W-:Y:S01]  /*0630*/  LOP3.LUT R9, R9, 0xfffffffc, RZ, 0xc0, !PT ;  /* 0xfffffffc09097812 */ /* 0x000fe200078ec0ff */
[----:B---3--:R-:W-:Y:S01]  /*0640*/  IMAD.MOV R24, RZ, RZ, -R12 ;  /* 0x000000ffff187224 */ /* 0x008fe200078e0a0c */
[----:B------:R-:W-:Y:S01]  /*0650*/  ISETP.NE.AND P4, PT, R0, R3, PT ;  /* 0x000000030000720c */ /* 0x000fe20003f85270 */
[----:B-1----:R-:W-:Y:S01]  /*0660*/  @!UP0 ULEA UR6, UR7, UR6, 0x18 ;  /* 0x0000000607068291 */ /* 0x002fe2000f8ec03f */
[----:B------:R-:W-:Y:S01]  /*0670*/  LOP3.LUT R22, R8, 0xc, R11, 0x78, !PT ;  /* 0x0000000c08167812 */ /* 0x000fe200078e780b */
[----:B------:R-:W-:Y:S01]  /*0680*/  IMAD.IADD R0, R2, 0x1, -R9 ;  /* 0x0000000102007824 */ /* 0x000fe200078e0a09 */
[----:B------:R-:W-:Y:S01]  /*0690*/  VOTEU.ALL UP0, P0 ;  /* 0x00000000003f7886 */ /* 0x000fe20000000000 */
[----:B------:R-:W-:Y:S01]  /*06a0*/  LOP3.LUT P0, RZ, R6, 0x7, RZ, 0xc0, !PT ;  /* 0x0000000706ff7812 */ /* 0x000fe2000780c0ff */
[----:B------:R-:W-:-:S02]  /*06b0*/  VIADD R6, R5, 0xffffffff ;  /* 0xffffffff05067836 */ /* 0x000fc40000000000 */
[----:B------:R-:W-:Y:S01]  /*06c0*/  ISETP.NE.AND P1, PT, R0, 0x3, PT ;  /* 0x000000030000780c */ /* 0x000fe20003f25270 */
[----:B-----5:R-:W-:Y:S01]  /*06d0*/  IMAD R9, R7, R24, R4 ;  /* 0x0000001807097224 */ /* 0x020fe200078e0204 */
[----:B------:R-:W-:Y:S02]  /*06e0*/  ISETP.LT.U32.AND P0, PT, R22, 0x2, !P0 ;  /* 0x000000021600780c */ /* 0x000fe40004701070 */
[----:B------:R-:W-:Y:S01]  /*06f0*/  ISETP.EQ.OR P1, PT, R0, RZ, !P1 ;  /* 0x000000ff0000720c */ /* 0x000fe20004f22670 */
[----:B------:R-:W0:Y:S02]  /*0700*/  FENCE.VIEW.ASYNC.S ;  /* 0x00000000000073c6 */ /* 0x000e240000000000 */
[----:B0-----:R0:W1:Y:S01]  /*0710*/  @!UP0 SYNCS.EXCH.64 URZ, [UR6+0x60], UR4 ;  /* 0x00006004063f85b2 */ /* 0x0010620008000100 */
[----:B------:R-:W-:Y:S02]  /*0720*/  @P4 LEA.HI R2, R22, R22, RZ, 0x1 ;  /* 0x0000001616024211 */ /* 0x000fe400078f08ff */
[----:B------:R-:W-:-:S02]  /*0730*/  ISETP.EQ.AND P1, PT, R5, RZ, P1 ;  /* 0x000000ff0500720c */ /* 0x000fc40000f22270 */
[----:B------:R-:W-:Y:S02]  /*0740*/  @P4 SHF.R.S32.HI R2, RZ, 0x1, R2 ;  /* 0x00000001ff024819 */ /* 0x000fe40000011402 */
[----:B------:R-:W-:Y:S02]  /*0750*/  ISETP.GE.U32.AND P6, PT, R6, 0x2, PT ;  /* 0x000000020600780c */ /* 0x000fe40003fc6070 */
[----:B------:R-:W-:Y:S02]  /*0760*/  @P4 ISETP.NE.AND P5, PT, R2, R9, PT ;  /* 0x000000090200420c */ /* 0x000fe40003fa5270 */
[----:B------:R-:W-:Y:S02]  /*0770*/  SEL R2, RZ, 0x1, !P0 ;  /* 0x00000001ff027807 */ /* 0x000fe40004000000 */
[----:B------:R-:W-:Y:S02]  /*0780*/  @P4 SEL R23, RZ, 0x1, P5 ;  /* 0x00000001ff174807 */ /* 0x000fe40002800000 */
[----:B------:R-:W-:Y:S01]  /*0790*/  SEL R19, RZ, 0x1, !P1 ;  /* 0x00000001ff137807 */ /* 0x000fe20004800000 */
[----:B------:R0:W2:Y:S01]  /*07a0*/  @!UP1 SYNCS.EXCH.64 URZ, [UR6+0x68], UR4 ;  /* 0x00006804063f95b2 */ /* 0x0000a20008000100 */
[----:B------:R-:W-:Y:S01]  /*07b0*/  LOP3.LUT R23, R23, R2, RZ, 0xc0, !PT ;  /* 0x0000000217177212 */ /* 0x000fe200078ec0ff */
[----:B------:R-:W-:Y:S01]  /*07c0*/  NOP ;  /* 0x0000000000007918 */ /* 0x000fe20000000000 */
[----:B------:R-:W-:Y:S01]  /*07d0*/  SEL R19, R19, 0x2, P6 ;  /* 0x0000000213137807 */ /* 0x000fe20003000000 */
[----:B------:R-:W-:Y:S06]  /*07e0*/  @!P2 BRA `(.L_x_3) ;  /* 0x000000000008a947 */ /* 0x000fec0003800000 */
[----:B-12-4-:R-:W-:Y:S01]  /*07f0*/  UCGABAR_ARV ;  /* 0x00000000000079c7 */ /* 0x016fe20008000000 */
[----:B------:R-:W-:Y:S05]  /*0800*/  BRA `(.L_x_4) ;  /* 0x0000000000047947 */ /* 0x000fea0003800000 */
.L_x_3:
[----:B-12-4-:R-:W-:Y:S01]  /*0810*/  NOP ;  /* 0x0000000000007918 */ /* 0x016fe20000000000 */
.L_x_4:
[----:B------:R-:W1:Y:S01]  /*0820*/  LDC R2, c[0x0][0x65c] ;  /* 0x00019700ff027b82 */ /* 0x000e620000000800 */
[----:B------:R-:W-:Y:S02]  /*0830*/  IMAD.U32 R8, RZ, RZ, UR8 ;  /* 0x00000008ff087e24 */ /* 0x000fe4000f8e00ff */
[----:B------:R-:W-:Y:S01]  /*0840*/  IMAD.MOV.U32 R9, RZ, RZ, RZ ;  /* 0x000000ffff097224 */ /* 0x000fe200078e00ff */
[----:B-1----:R-:W-:-:S04]  /*0850*/  ISETP.NE.AND P1, PT, R2, 0x1, PT ;  /* 0x000000010200780c */ /* 0x002fc80003f25270 */
[----:B------:R-:W-:-:S09]  /*0860*/  P2R R5, PR, RZ, 0x2 ;  /* 0x00000002ff057803 */ /* 0x000fd20000000000 */
[----:B------:R-:W1:Y:S01]  /*0870*/  @P1 LDC R17, c[0x0][0x10] ;  /* 0x00000400ff111b82 */ /* 0x000e620000000800 */
[----:B------:R-:W-:Y:S02]  /*0880*/  @P1 IMAD.MOV.U32 R5, RZ, RZ, RZ ;  /* 0x000000ffff051224 */ /* 0x000fe400078e00ff */
[----:B------:R-:W-:-:S05]  /*0890*/  @P1 IMAD.MOV.U32 R13, RZ, RZ, RZ ;  /* 0x000000ffff0d1224 */ /* 0x000fca00078e00ff */
[----:B------:R-:W2:Y:S01]  /*08a0*/  @!P1 LDC R11, c[0x0][0xc] ;  /* 0x00000300ff0b9b82 */ /* 0x000ea20000000800 */
[----:B-1----:R-:W-:-:S04]  /*08b0*/  @P1 IMAD.WIDE.U32 R16, R17, UR8, R4 ;  /* 0x0000000811101c25 */ /* 0x002fc8000f8e0004 */
[----:B------:R-:W-:Y:S02]  /*08c0*/  @P1 IMAD.IADD R17, R17, 0x1, R13 ;  /* 0x0000000111111824 */ /* 0x000fe400078e020d */
[----:B--2---:R-:W-:-:S04]  /*08d0*/  @!P1 IMAD.WIDE.U32 R8, R4, R11, R8 ;  /* 0x0000000b04089225 */ /* 0x004fc800078e0008 */
[----:B------:R-:W-:Y:S02]  /*08e0*/  @!P1 IMAD.MOV.U32 R16, RZ, RZ, R8 ;  /* 0x000000ffff109224 */ /* 0x000fe400078e0008 */
[----:B------:R-:W-:Y:S01]  /*08f0*/  @!P1 IMAD.MOV.U32 R17, RZ, RZ, R9 ;  /* 0x000000ffff119224 */ /* 0x000fe200078e0009 */
[----:B------:R-:W-:Y:S06]  /*0900*/  @!P2 BRA `(.L_x_5) ;  /* 0x00000000000ca947 */ /* 0x000fec0003800000 */
[----:B------:R-:W-:Y:S01]  /*0910*/  UCGABAR_WAIT ;  /* 0x0000000000007dc7 */ /* 0x000fe20008000000 */
[----:B------:R-:W-:Y:S01]  /*0920*/  CCTL.IVALL ;  /* 0x00000000ff00798f */ /* 0x000fe20002000000 */
[----:B------:R-:W-:Y:S05]  /*0930*/  BRA `(.L_x_6) ;  /* 0x0000000000047947 */ /* 0x000fea0003800000 */
.L_x_5:
[----:B------:R-:W-:Y:S06]  /*0940*/  BAR.SYNC.DEFER_BLOCKING 0x0 ;  /* 0x0000000000007b1d */ /* 0x000fec0000010000 */
.L_x_6:
[----:B------:R-:W-:Y:S05]  /*0950*/  @!P3 BRA `(.L_x_7) ;  /* 0x0000004c0098b947 */ /* 0x000fea0003800000 */
[----:B------:R-:W-:-:S13]  /*0960*/  ISETP.GT.U32.AND P0, PT, R6, 0x1, PT ;  /* 0x000000010600780c */ /* 0x000fda0003f04070 */
[----:B0-----:R-:W-:Y:S05]  /*0970*/  @P0 EXIT ;  /* 0x000000000000094d */ /* 0x001fea0003800000 */
[----:B------:R-:W-:Y:S01]  /*0980*/  ULDC.64 UR4, c[0x0][0x650] ;  /* 0x0001940000047ab9 */ /* 0x000fe20000000a00 */
[----:B------:R-:W-:Y:S01]  /*0990*/  PRMT R0, RZ, 0x7610, R0 ;  /* 0x00007610ff007816 */ /* 0x000fe20000000000 */
[----:B------:R-:W-:Y:S01]  /*09a0*/  IMAD.MOV.U32 R92, RZ, RZ, -0x1 ;  /* 0xffffffffff5c7424 */ /* 0x000fe200078e00ff */
[----:B------:R-:W-:Y:S01]  /*09b0*/  ISETP.GE.U32.AND P0, PT, R16, UR4, PT ;  /* 0x0000000410007c0c */ /* 0x000fe2000bf06070 */
[----:B------:R-:W-:Y:S02]  /*09c0*/  IMAD.MOV.U32 R93, RZ, RZ, -0x1 ;  /* 0xffffffffff5d7424 */ /* 0x000fe400078e00ff */
[----:B------:R-:W-:Y:S01]  /*09d0*/  IMAD.MOV.U32 R91, RZ, RZ, -0x1 ;  /* 0xffffffffff5b7424 */ /* 0x000fe200078e00ff */
[----:B------:R-:W-:-:S13]  /*09e0*/  ISETP.GE.U32.AND.EX P0, PT, R17, UR5, PT, P0 ;  /* 0x0000000511007c0c */ /* 0x000fda000bf06100 */
[----:B------:R-:W-:Y:S05]  /*09f0*/  @P0 BRA `(.L_x_8) ;  /* 0x0000000400280947 */ /* 0x000fea0003800000 */
[----:B------:R-:W0:Y:S01]  /*0a00*/  LDC.64 R20, c[0x0][0x628] ;  /* 0x00018a00ff147b82 */ /* 0x000e220000000a00 */
[----:B------:R-:W-:Y:S02]  /*0a10*/  IMAD.MOV.U32 R8, RZ, RZ, R16 ;  /* 0x000000ffff087224 */ /* 0x000fe400078e0010 */
[----:B------:R-:W-:-:S05]  /*0a20*/  IMAD.MOV.U32 R9, RZ, RZ, R17 ;  /* 0x000000ffff097224 */ /* 0x000fca00078e0011 */
[----:B------:R-:W1:Y:S08]  /*0a30*/  LDC R0, c[0x0][0x630] ;  /* 0x00018c00ff007b82 */ /* 0x000e700000000800 */
[----:B------:R-:W2:Y:S01]  /*0a40*/  LDC.64 R26, c[0x0][0x620] ;  /* 0x00018800ff1a7b82 */ /* 0x000ea20000000a00 */
[----:B0-----:R-:W-:-:S04]  /*0a50*/  ISETP.NE.U32.AND P0, PT, R20, RZ, PT ;  /* 0x000000ff1400720c */ /* 0x001fc80003f05070 */
[----:B------:R-:W-:-:S13]  /*0a60*/  ISETP.NE.AND.EX P0, PT, R21, RZ, PT, P0 ;  /* 0x000000ff1500720c */ /* 0x000fda0003f05300 */
[----:B-12---:R-:W-:Y:S05]  /*0a70*/  @!P0 BRA `(.L_x_9) ;  /* 0x0000000000288947 */ /* 0x006fea0003800000 */
[----:B------:R-:W0:Y:S02]  /*0a80*/  LDC R13, c[0x0][0x634] ;  /* 0x00018d00ff0d7b82 */ /* 0x000e240000000800 */
[----:B0-----:R-:W-:-:S05]  /*0a90*/  IADD3 R13, P0, R16, R13, RZ ;  /* 0x0000000d100d7210 */ /* 0x001fca0007f1e0ff */
[----:B------:R-:W-:-:S04]  /*0aa0*/  IMAD.X R15, RZ, RZ, R17, P0 ;  /* 0x000000ffff0f7224 */ /* 0x000fc800000e0611 */
[----:B------:R-:W-:-:S04]  /*0ab0*/  IMAD.WIDE.U32 R8, R15, R20, RZ ;  /* 0x000000140f087225 */ /* 0x000fc800078e00ff */
[----:B------:R-:W-:-:S04]  /*0ac0*/  IMAD.WIDE.U32 R10, P0, R13, R21, R8 ;  /* 0x000000150d0a7225 */ /* 0x000fc80007800008 */
[----:B------:R-:W-:-:S04]  /*0ad0*/  IMAD.WIDE.U32 R8, R13, R20, RZ ;  /* 0x000000140d087225 */ /* 0x000fc800078e00ff */
[----:B------:R-:W-:Y:S01]  /*0ae0*/  IMAD.X R13, RZ, RZ, RZ, P0 ;  /* 0x000000ffff0d7224 */ /* 0x000fe200000e06ff */
[----:B------:R-:W-:Y:S01]  /*0af0*/  IADD3 RZ, P0, R9, R10, RZ ;  /* 0x0000000a09ff7210 */ /* 0x000fe20007f1e0ff */
[----:B------:R-:W-:-:S04]  /*0b00*/  IMAD.MOV.U32 R12, RZ, RZ, R11 ;  /* 0x000000ffff0c7224 */ /* 0x000fc800078e000b */
[----:B------:R-:W-:-:S08]  /*0b10*/  IMAD.WIDE.U32.X R8, R15, R21, R12, P0 ;  /* 0x000000150f087225 */ /* 0x000fd000000e040c */
.L_x_9:
[----:B------:R-:W0:Y:S01]  /*0b20*/  LDC.64 R20, c[0x0][0x640] ;  /* 0x00019000ff147b82 */ /* 0x000e220000000a00 */
[--C-:B------:R-:W-:Y:S01]  /*0b30*/  SHF.R.U64 R91, R8, R0, R9.reuse ;  /* 0x00000000085b7219 */ /* 0x100fe20000001209 */
[----:B------:R-:W-:Y:S01]  /*0b40*/  IMAD R28, R7, R24, R4 ;  /* 0x00000018071c7224 */ /* 0x000fe200078e0204 */
[----:B------:R-:W-:Y:S01]  /*0b50*/  SHF.R.U32.HI R0, RZ, R0, R9 ;  /* 0x00000000ff007219 */ /* 0x000fe20000011609 */
[----:B------:R-:W-:Y:S01]  /*0b60*/  IMAD.MOV.U32 R25, RZ, RZ, 0x1 ;  /* 0x00000001ff197424 */ /* 0x000fe200078e00ff */
[----:B------:R-:W-:-:S03]  /*0b70*/  IADD3 R5, P0, RZ, -R91, RZ ;  /* 0x8000005bff057210 */ /* 0x000fc60007f1e0ff */
[----:B------:R-:W1:Y:S02]  /*0b80*/  LDC R6, c[0x0][0x618] ;  /* 0x00018600ff067b82 */ /* 0x000e640000000800 */
[----:B------:R-:W-:-:S04]  /*0b90*/  IMAD.X R9, RZ, RZ, ~R0, P0 ;  /* 0x000000ffff097224 */ /* 0x000fc800000e0e00 */
[-C--:B------:R-:W-:Y:S02]  /*0ba0*/  IMAD R0, R9, R26.reuse, RZ ;  /* 0x0000001a09007224 */ /* 0x080fe400078e02ff */
[----:B------:R-:W2:Y:S01]  /*0bb0*/  LDC R11, c[0x0][0x608] ;  /* 0x00018200ff0b7b82 */ /* 0x000ea20000000800 */
[----:B------:R-:W-:-:S04]  /*0bc0*/  IMAD.WIDE.U32 R8, R5, R26, R16 ;  /* 0x0000001a05087225 */ /* 0x000fc800078e0010 */
[----:B------:R-:W-:-:S03]  /*0bd0*/  IMAD R5, R5, R27, R0 ;  /* 0x0000001b05057224 */ /* 0x000fc600078e0200 */
[----:B------:R-:W3:Y:S01]  /*0be0*/  LDC R12, c[0x0][0x658] ;  /* 0x00019600ff0c7b82 */ /* 0x000ee20000000800 */
[----:B0-----:R-:W-:Y:S01]  /*0bf0*/  ISETP.NE.U32.AND P0, PT, R20, RZ, PT ;  /* 0x000000ff1400720c */ /* 0x001fe20003f05070 */
[----:B------:R-:W-:Y:S02]  /*0c00*/  IMAD.IADD R5, R9, 0x1, R5 ;  /* 0x0000000109057824 */ /* 0x000fe400078e0205 */
[----:B------:R-:W-:Y:S01]  /*0c10*/  IMAD.MOV.U32 R9, RZ, RZ, -0x1 ;  /* 0xffffffffff097424 */ /* 0x000fe200078e00ff */
[----:B------:R-:W-:-:S03]  /*0c20*/  ISETP.NE.AND.EX P0, PT, R21, RZ, PT, P0 ;  /* 0x000000ff1500720c */ /* 0x000fc60003f05300 */
[----:B------:R-:W0:Y:S01]  /*0c30*/  LDC R15, c[0x0][0x600] ;  /* 0x00018000ff0f7b82 */ /* 0x000e220000000800 */
[-CC-:B-1----:R-:W-:Y:S02]  /*0c40*/  SHF.R.U64 R13, R8, R6.reuse, R5.reuse ;  /* 0x00000006080d7219 */ /* 0x182fe40000001205 */
[----:B------:R-:W-:-:S05]  /*0c50*/  SHF.R.U32.HI R0, RZ, R6, R5 ;  /* 0x00000006ff007219 */ /* 0x000fca0000011605 */
[----:B------:R-:W1:Y:S01]  /*0c60*/  LDC R14, c[0x0][0x648] ;  /* 0x00019200ff0e7b82 */ /* 0x000e620000000800 */
[-CC-:B--2---:R-:W-:Y:S02]  /*0c70*/  SHF.R.U64 R29, R13, R11.reuse, R0.reuse ;  /* 0x0000000b0d1d7219 */ /* 0x184fe40000001200 */
[----:B------:R-:W-:-:S05]  /*0c80*/  SHF.R.U32.HI R5, RZ, R11, R0 ;  /* 0x0000000bff057219 */ /* 0x000fca0000011600 */
[----:B------:R-:W2:Y:S01]  /*0c90*/  LDC R26, c[0x0][0x638] ;  /* 0x00018e00ff1a7b82 */ /* 0x000ea20000000800 */
[-CC-:B---3--:R-:W-:Y:S02]  /*0ca0*/  SHF.R.U64 R24, R29, R12.reuse, R5.reuse ;  /* 0x0000000c1d187219 */ /* 0x188fe40000001205 */
[-C--:B------:R-:W-:Y:S02]  /*0cb0*/  SHF.L.U32 R0, R9, R12.reuse, RZ ;  /* 0x0000000c09007219 */ /* 0x080fe400000006ff */
[----:B------:R-:W-:Y:S01]  /*0cc0*/  SHF.R.U32.HI R5, RZ, R12, R5 ;  /* 0x0000000cff057219 */ /* 0x000fe20000011605 */
[----:B------:R-:W-:Y:S01]  /*0cd0*/  IMAD.MOV.U32 R4, RZ, RZ, R24 ;  /* 0x000000ffff047224 */ /* 0x000fe200078e0018 */
[----:B------:R-:W-:Y:S01]  /*0ce0*/  LOP3.LUT R10, RZ, R0, RZ, 0x33, !PT ;  /* 0x00000000ff0a7212 */ /* 0x000fe200078e33ff */
[----:B------:R-:W3:Y:S01]  /*0cf0*/  LDC R27, c[0x0][0x610] ;  /* 0x00018400ff1b7b82 */ /* 0x000ee20000000800 */
[----:B------:R-:W-:Y:S05]  /*0d00*/  @!P0 BRA `(.L_x_10) ;  /* 0x0000000000288947 */ /* 0x000fea0003800000 */
[----:B------:R-:W4:Y:S02]  /*0d10*/  LDC R9, c[0x0][0x64c] ;  /* 0x00019300ff097b82 */ /* 0x000f240000000800 */
[----:B----4-:R-:W-:-:S05]  /*0d20*/  IADD3 R9, P0, R24, R9, RZ ;  /* 0x0000000918097210 */ /* 0x010fca0007f1e0ff */
        /* <DEDUP_REMOVED lines=8> */
.L_x_10:
[----:B-1----:R-:W-:Y:S01]  /*0db0*/  SHF.R.U64 R4, R4, R14, R5 ;  /* 0x0000000e04047219 */ /* 0x002fe20000001205 */
[----:B0-----:R-:W-:Y:S01]  /*0dc0*/  VIADD R6, R15, 0xffffffff ;  /* 0xffffffff0f067836 */ /* 0x001fe20000000000 */
[----:B------:R-:W-:Y:S02]  /*0dd0*/  SHF.L.U32 R0, R25, R12, RZ ;  /* 0x0000000c19007219 */ /* 0x000fe400000006ff */
[----:B------:R-:W-:Y:S01]  /*0de0*/  LOP3.LUT R5, R29, R10, RZ, 0xc0, !PT ;  /* 0x0000000a1d057212 */ /* 0x000fe200078ec0ff */
[----:B------:R-:W-:Y:S01]  /*0df0*/  IMAD.MOV R7, RZ, RZ, -R4 ;  /* 0x000000ffff077224 */ /* 0x000fe200078e0a04 */
[----:B------:R-:W-:Y:S02]  /*0e00*/  SEL R3, R3, R28, !P1 ;  /* 0x0000001c03037207 */ /* 0x000fe40004800000 */
[----:B------:R-:W-:Y:S01]  /*0e10*/  LOP3.LUT R6, R13, R6, RZ, 0xc0, !PT ;  /* 0x000000060d067212 */ /* 0x000fe200078ec0ff */
[----:B------:R-:W-:Y:S02]  /*0e20*/  IMAD R4, R0, R4, R5 ;  /* 0x0000000400047224 */ /* 0x000fe400078e0205 */
[----:B--2---:R-:W-:-:S02]  /*0e30*/  IMAD R0, R7, R26, R24 ;  /* 0x0000001a07007224 */ /* 0x004fc400078e0218 */
[----:B---3--:R-:W-:Y:S02]  /*0e40*/  IMAD R3, R4, R27, R3 ;  /* 0x0000001b04037224 */ /* 0x008fe400078e0203 */
[----:B------:R-:W-:Y:S02]  /*0e50*/  IMAD R92, R0, R15, R6 ;  /* 0x0000000f005c7224 */ /* 0x000fe400078e0206 */
[----:B------:R-:W-:-:S03]  /*0e60*/  IMAD.MOV.U32 R4, RZ, RZ, 0x1 ;  /* 0x00000001ff047424 */ /* 0x000fc600078e00ff */
[----:B------:R-:W-:Y:S02]  /*0e70*/  SEL R93, R92, R3, !P1 ;  /* 0x000000035c5d7207 */ /* 0x000fe40004800000 */
[----:B------:R-:W-:Y:S02]  /*0e80*/  PRMT R0, R4, 0x7610, R0 ;  /* 0x0000761004007816 */ /* 0x000fe40000000000 */
[----:B------:R-:W-:-:S07]  /*0e90*/  SEL R92, R3, R92, !P1 ;  /* 0x0000005c035c7207 */ /* 0x000fce0004800000 */
.L_x_8:
[----:B------:R-:W-:-:S08]  /*0ea0*/  NOP ;  /* 0x0000000000007918 */ /* 0x000fd00000000000 */
[----:B------:R-:W0:Y:S02]  /*0eb0*/  USETMAXREG.TRY_ALLOC.CTAPOOL UP0, 0xe8 ;  /* 0x000000e8000079c8 */ /* 0x000e240008000600 */
[----:B0-----:R-:W-:-:S13]  /*0ec0*/  PLOP3.LUT P0, PT, PT, PT, UP0, 0x80, 0x0 ;  /* 0x000000000000781c */ /* 0x001fda0003f0f008 */
[----:B------:R-:W-:Y:S05]  /*0ed0*/  @!P0 BRA `(.L_x_8) ;  /* 0xfffffffc00f08947 */ /* 0x000fea000383ffff */
[----:B------:R-:W-:Y:S01]  /*0ee0*/  ULDC.64 UR4, c[0x0][0x598] ;  /* 0x0001660000047ab9 */ /* 0x000fe20000000a00 */
[----:B------:R-:W-:Y:S01]  /*0ef0*/  ULDC.64 UR36, c[0x0][0x208] ;  /* 0x0000820000247ab9 */ /* 0x000fe20000000a00 */
[----:B------:R-:W-:-:S04]  /*0f00*/  ISETP.NE.U32.AND P0, PT, RZ, UR4, PT ;  /* 0x00000004ff007c0c */ /* 0x000fc8000bf05070 */
[----:B------:R-:W-:-:S13]  /*0f10*/  ISETP.NE.AND.EX P0, PT, RZ, UR5, PT, P0 ;  /* 0x00000005ff007c0c */ /* 0x000fda000bf05300 */
[----:B------:R-:W-:Y:S05]  /*0f20*/  @!P0 BRA `(.L_x_11) ;  /* 0x00000000001c8947 */ /* 0x000fea0003800000 */
[----:B------:R-:W0:Y:S02]  /*0f30*/  LDC.64 R4, c[0x0][0x598] ;  /* 0x00016600ff047b82 */ /* 0x000e240000000a00 */
[----:B0-----:R-:W2:Y:S02]  /*0f40*/  LDG.E.64 R4, desc[UR36][R4.64] ;  /* 0x0000002404047981 */ /* 0x001ea4000c1e1b00 */
[----:B--2---:R-:W-:-:S04]  /*0f50*/  ISETP.NE.U32.AND P0, PT, R4, RZ, PT ;  /* 0x000000ff0400720c */ /* 0x004fc80003f05070 */
[----:B------:R-:W-:-:S13]  /*0f60*/  ISETP.NE.AND.EX P0, PT, R5, RZ, PT, P0 ;  /* 0x000000ff0500720c */ /* 0x000fda0003f05300 */
[----:B------:R-:W-:Y:S05]  /*0f70*/  @!P0 BRA `(.L_x_11) ;  /* 0x0000000000088947 */ /* 0x000fea0003800000 */
[----:B------:R0:W5:Y:S01]  /*0f80*/  LD.E R88, desc[UR36][R4.64] ;  /* 0x0000002404587980 */ /* 0x000162000c101900 */
[----:B------:R-:W-:Y:S05]  /*0f90*/  BRA `(.L_x_12) ;  /* 0x0000000000247947 */ /* 0x000fea0003800000 */
.L_x_11:
[----:B------:R-:W-:Y:S02]  /*0fa0*/  ULDC.64 UR4, c[0x0][0x588] ;  /* 0x0001620000047ab9 */ /* 0x000fe40000000a00 */
[----:B------:R-:W-:-:S04]  /*0fb0*/  ISETP.NE.U32.AND P0, PT, RZ, UR4, PT ;  /* 0x00000004ff007c0c */ /* 0x000fc8000bf05070 */
[----:B------:R-:W-:-:S13]  /*0fc0*/  ISETP.NE.AND.EX P0, PT, RZ, UR5, PT, P0 ;  /* 0x00000005ff007c0c */ /* 0x000fda000bf05300 */
[----:B------:R-:W-:Y:S05]  /*0fd0*/  @!P0 BRA `(.L_x_13) ;  /* 0x00000000000c8947 */ /* 0x000fea0003800000 */
[----:B------:R-:W0:Y:S02]  /*0fe0*/  LDC.64 R88, c[0x0][0x588] ;  /* 0x00016200ff587b82 */ /* 0x000e240000000a00 */
[----:B0-----:R1:W5:Y:S01]  /*0ff0*/  LDG.E R88, desc[UR36][R88.64] ;  /* 0x0000002458587981 */ /* 0x001362000c1e1900 */
[----:B------:R-:W-:Y:S05]  /*1000*/  BRA `(.L_x_12) ;  /* 0x0000000000087947 */ /* 0x000fea0003800000 */
.L_x_13:
[----:B------:R-:W-:Y:S02]  /*1010*/  ULDC UR4, c[0x0][0x580] ;  /* 0x0001600000047ab9 */ /* 0x000fe40000000800 */
[----:B------:R-:W-:-:S07]  /*1020*/  IMAD.U32 R88, RZ, RZ, UR4 ;  /* 0x00000004ff587e24 */ /* 0x000fce000f8e00ff */
.L_x_12:
[----:B------:R-:W-:Y:S02]  /*1030*/  ULDC.64 UR4, c[0x0][0x5a0] ;  /* 0x0001680000047ab9 */ /* 0x000fe40000000a00 */
[----:B------:R-:W-:-:S04]  /*1040*/  ISETP.NE.U32.AND P0, PT, RZ, UR4, PT ;  /* 0x00000004ff007c0c */ /* 0x000fc8000bf05070 */
[----:B------:R-:W-:-:S13]  /*1050*/  ISETP.NE.AND.EX P0, PT, RZ, UR5, PT, P0 ;  /* 0x00000005ff007c0c */ /* 0x000fda000bf05300 */
[----:B------:R-:W-:Y:S05]  /*1060*/  @!P0 BRA `(.L_x_14) ;  /* 0x00000000001c8947 */ /* 0x000fea0003800000 */
[----:B0-----:R-:W0:Y:S02]  /*1070*/  LDC.64 R4, c[0x0][0x5a0] ;  /* 0x00016800ff047b82 */ /* 0x001e240000000a00 */
[----:B0-----:R-:W2:Y:S02]  /*1080*/  LDG.E.64 R4, desc[UR36][R4.64] ;  /* 0x0000002404047981 */ /* 0x001ea4000c1e1b00 */
[----:B--2---:R-:W-:-:S04]  /*1090*/  ISETP.NE.U32.AND P0, PT, R4, RZ, PT ;  /* 0x000000ff0400720c */ /* 0x004fc80003f05070 */
[----:B------:R-:W-:-:S13]  /*10a0*/  ISETP.NE.AND.EX P0, PT, R5, RZ, PT, P0 ;  /* 0x000000ff0500720c */ /* 0x000fda0003f05300 */
[----:B------:R-:W-:Y:S05]  /*10b0*/  @!P0 BRA `(.L_x_14) ;  /* 0x0000000000088947 */ /* 0x000fea0003800000 */
[----:B-1----:R0:W5:Y:S01]  /*10c0*/  LD.E R89, desc[UR36][R4.64] ;  /* 0x0000002404597980 */ /* 0x002162000c101900 */
[----:B------:R-:W-:Y:S05]  /*10d0*/  BRA `(.L_x_15) ;  /* 0x0000000000247947 */ /* 0x000fea0003800000 */
.L_x_14:
[----:B------:R-:W-:Y:S02]  /*10e0*/  ULDC.64 UR4, c[0x0][0x590] ;  /* 0x0001640000047ab9 */ /* 0x000fe40000000a00 */
[----:B------:R-:W-:-:S04]  /*10f0*/  ISETP.NE.U32.AND P0, PT, RZ, UR4, PT ;  /* 0x00000004ff007c0c */ /* 0x000fc8000bf05070 */
[----:B------:R-:W-:-:S13]  /*1100*/  ISETP.NE.AND.EX P0, PT, RZ, UR5, PT, P0 ;  /* 0x00000005ff007c0c */ /* 0x000fda000bf05300 */
[----:B------:R-:W-:Y:S05]  /*1110*/  @!P0 BRA `(.L_x_16) ;  /* 0x00000000000c8947 */ /* 0x000fea0003800000 */
[----:B0-----:R-:W1:Y:S02]  /*1120*/  LDC.64 R4, c[0x0][0x590] ;  /* 0x00016400ff047b82 */ /* 0x001e640000000a00 */
[----:B-1----:R1:W5:Y:S01]  /*1130*/  LDG.E R89, desc[UR36][R4.64] ;  /* 0x0000002404597981 */ /* 0x002362000c1e1900 */
[----:B------:R-:W-:Y:S05]  /*1140*/  BRA `(.L_x_15) ;  /* 0x0000000000087947 */ /* 0x000fea0003800000 */
.L_x_16:
[----:B------:R-:W-:Y:S02]  /*1150*/  ULDC UR4, c[0x0][0x584] ;  /* 0x0001610000047ab9 */ /* 0x000fe40000000800 */
[----:B-1----:R-:W-:-:S07]  /*1160*/  IMAD.U32 R89, RZ, RZ, UR4 ;  /* 0x00000004ff597e24 */ /* 0x002fce000f8e00ff */
.L_x_15:
[----:B------:R-:W-:-:S13]  /*1170*/  LOP3.LUT P0, RZ, R0, 0xff, RZ, 0xc0, !PT ;  /* 0x000000ff00ff7812 */ /* 0x000fda000780c0ff */
[----:B------:R-:W-:Y:S05]  /*1180*/  @!P0 EXIT ;  /* 0x000000000000894d */ /* 0x000fea0003800000 */
[----:B------:R-:W-:Y:S01]  /*1190*/  ULDC UR4, c[0x0][0x28c] ;  /* 0x0000a30000047ab9 */ /* 0x000fe20000000800 */
[----:B------:R-:W-:Y:S01]  /*11a0*/  UMOV UR38, URZ ;  /* 0x0000003f00267c82 */ /* 0x000fe20008000000 */
[----:B------:R-:W-:Y:S01]  /*11b0*/  UIADD3 UR4, UR4, 0x3f, URZ ;  /* 0x0000003f04047890 */ /* 0x000fe2000fffe03f */
[----:B------:R-:W-:-:S03]  /*11c0*/  UMOV UR39, URZ ;  /* 0x0000003f00277c82 */ /* 0x000fc60008000000 */
[----:B------:R-:W-:-:S04]  /*11d0*/  USHF.R.S32.HI UR5, URZ, 0x1f, UR4 ;  /* 0x0000001f3f057899 */ /* 0x000fc80008011404 */
[----:B------:R-:W-:-:S04]  /*11e0*/  ULEA.HI UR5, UR5, UR4, URZ, 0x6 ;  /* 0x0000000405057291 */ /* 0x000fc8000f8f303f */
[----:B------:R-:W-:-:S12]  /*11f0*/  USHF.R.S32.HI UR40, URZ, 0x6, UR5 ;  /* 0x000000063f287899 */ /* 0x000fd80008011405 */
.L_x_168:
[----:B------:R-:W-:Y:S01]  /*1200*/  LOP3.LUT R0, R18, 0x80, RZ, 0xc0, !PT ;  /* 0x0000008012007812 */ /* 0x000fe200078ec0ff */
[----:B------:R-:W2:Y:S01]  /*1210*/  S2UR UR7, SR_CgaCtaId ;  /* 0x00000000000779c3 */ /* 0x000ea20000008800 */
[----:B------:R-:W-:Y:S02]  /*1220*/  UMOV UR6, 0x400 ;  /* 0x0000040000067882 */ /* 0x000fe40000000000 */
[----:B------:R-:W-:-:S06]  /*1230*/  SHF.R.U32.HI R0, RZ, 0x7, R0 ;  /* 0x00000007ff007819 */ /* 0x000fcc0000011600 */
[----:B------:R-:W3:Y:S01]  /*1240*/  SHFL.IDX PT, R0, R0, RZ, 0x1f ;  /* 0x00001fff00007589 */ /* 0x000ee200000e0000 */
[----:B--2---:R-:W-:Y:S01]  /*1250*/  ULEA UR6, UR7, UR6, 0x18 ;  /* 0x0000000607067291 */ /* 0x004fe2000f8ec03f */
[----:B---3--:R-:W-:-:S13]  /*1260*/  R2UR UR4, R0 ;  /* 0x00000000000472ca */ /* 0x008fda00000e0000 */
[----:B------:R-:W-:-:S04]  /*1270*/  ULEA.HI UR5, UR4, UR4, URZ, 0x1 ;  /* 0x0000000404057291 */ /* 0x000fc8000f8f083f */
[----:B------:R-:W-:-:S04]  /*1280*/  ULOP3.LUT UR5, UR5, 0xffffe, URZ, 0xc0, !UPT ;  /* 0x000ffffe05057892 */ /* 0x000fc8000f8ec03f */
[----:B------:R-:W-:-:S03]  /*1290*/  UIADD3 UR5, UR4, -UR5, URZ ;  /* 0x8000000504057290 */ /* 0x000fc6000fffe03f */
[----:B------:R-:W-:Y:S01]  /*12a0*/  ULDC UR4, c[0x0][0x28c] ;  /* 0x0000a30000047ab9 */ /* 0x000fe20000000800 */
[----:B------:R-:W-:Y:S01]  /*12b0*/  ULEA UR5, UR5, UR6, 0xc ;  /* 0x0000000605057291 */ /* 0x000fe2000f8e603f */
[----:B------:R-:W-:-:S03]  /*12c0*/  ISETP.LT.AND P0, PT, RZ, UR4, PT ;  /* 0x00000004ff007c0c */ /* 0x000fc6000bf01270 */
[----:B------:R-:W-:-:S04]  /*12d0*/  UIADD3 UR5, UR5, 0x100, URZ ;  /* 0x0000010005057890 */ /* 0x000fc8000fffe03f */
[----:B------:R-:W-:-:S04]  /*12e0*/  USHF.R.U32.HI UR5, URZ, 0x4, UR5 ;  /* 0x000000043f057899 */ /* 0x000fc80008011605 */
[----:B------:R-:W-:Y:S02]  /*12f0*/  ULOP3.LUT UR41, UR5, 0x3fff, URZ, 0xc0, !UPT ;  /* 0x00003fff05297892 */ /* 0x000fe4000f8ec03f */
[----:B01--4-:R-:W-:Y:S10]  /*1300*/  @P0 BRA `(.L_x_17) ;  /* 0x0000000000400947 */ /* 0x013ff40003800000 */
[----:B------:R-:W-:Y:S01]  /*1310*/  MOV R0, 0x0 ;  /* 0x0000000000007802 */ /* 0x000fe20000000f00 */
[----:B------:R-:W-:Y:S01]  /*1320*/  ULDC.64 UR4, c[0x4][0x68] ;  /* 0x01001a0000047ab9 */ /* 0x000fe20000000a00 */
[----:B------:R-:W-:Y:S01]  /*1330*/  ULDC.64 UR6, c[0x4][0x8] ;  /* 0x0100020000067ab9 */ /* 0x000fe20000000a00 */
[----:B01----:R-:W-:Y:S01]  /*1340*/  IMAD.U32 R4, RZ, RZ, UR4 ;  /* 0x00000004ff047e24 */ /* 0x003fe2000f8e00ff */
[----:B------:R0:W1:Y:S01]  /*1350*/  LDC.64 R14, c[0x4][R0] ;  /* 0x01000000000e7b82 */ /* 0x0000620000000a00 */
[----:B------:R-:W-:Y:S01]  /*1360*/  IMAD.U32 R5, RZ, RZ, UR5 ;  /* 0x00000005ff057e24 */ /* 0x000fe2000f8e00ff */
[----:B------:R-:W-:Y:S01]  /*1370*/  ULDC.64 UR4, c[0x4][0x70] ;  /* 0x01001c0000047ab9 */ /* 0x000fe20000000a00 */
[----:B------:R-:W-:Y:S02]  /*1380*/  IMAD.U32 R10, RZ, RZ, UR6 ;  /* 0x00000006ff0a7e24 */ /* 0x000fe4000f8e00ff */
[----:B------:R-:W-:Y:S02]  /*1390*/  IMAD.U32 R6, RZ, RZ, UR4 ;  /* 0x00000004ff067e24 */ /* 0x000fe4000f8e00ff */
[----:B------:R-:W-:-:S02]  /*13a0*/  IMAD.U32 R7, RZ, RZ, UR5 ;  /* 0x00000005ff077e24 */ /* 0x000fc4000f8e00ff */
[----:B------:R-:W-:Y:S02]  /*13b0*/  IMAD.U32 R11, RZ, RZ, UR7 ;  /* 0x00000007ff0b7e24 */ /* 0x000fe4000f8e00ff */
[----:B------:R-:W-:Y:S02]  /*13c0*/  IMAD.MOV.U32 R8, RZ, RZ, 0x1e1 ;  /* 0x000001e1ff087424 */ /* 0x000fe400078e00ff */
[----:B------:R-:W-:Y:S02]  /*13d0*/  IMAD.MOV.U32 R12, RZ, RZ, 0x1 ;  /* 0x00000001ff0c7424 */ /* 0x000fe400078e00ff */
[----:B0-----:R-:W-:-:S07]  /*13e0*/  IMAD.MOV.U32 R13, RZ, RZ, RZ ;  /* 0x000000ffff0d7224 */ /* 0x001fce00078e00ff */
[----:B------:R-:W-:-:S07]  /*13f0*/  LEPC R20, `(.L_x_17) ;  /* 0x000000001014794e */ /* 0x000fce0000000000 */
[----:B-1---5:R-:W-:Y:S05]  /*1400*/  CALL.ABS.NOINC R14 ;  /* 0x000000000e007343 */ /* 0x022fea0003c00000 */
.L_x_17:
[----:B------:R-:W-:-:S04]  /*1410*/  LOP3.LUT R0, R19, 0x1, RZ, 0xfc, !PT ;  /* 0x0000000113007812 */ /* 0x000fc800078efcff */
[----:B------:R-:W-:-:S13]  /*1420*/  ISETP.NE.AND P0, PT, R0, 0x3, PT ;  /* 0x000000030000780c */ /* 0x000fda0003f05270 */
[----:B------:R-:W-:Y:S05]  /*1430*/  @!P0 BRA `(.L_x_18) ;  /* 0x0000000000048947 */ /* 0x000fea0003800000 */
[----:B------:R-:W-:Y:S01]  /*1440*/  BPT.TRAP 0x1 ;  /* 0x000000040000795c */ /* 0x000fe20000300000 */
.L_x_18:
[----:B------:R-:W2:Y:S01]  /*1450*/  S2UR UR5, SR_CgaCtaId ;  /* 0x00000000000579c3 */ /* 0x000ea20000008800 */
[----:B------:R-:W-:Y:S01]  /*1460*/  UMOV UR4, 0x400 ;  /* 0x0000040000047882 */ /* 0x000fe20000000000 */
[----:B------:R-:W-:Y:S02]  /*1470*/  IMAD.U32 R0, RZ, RZ, UR38 ;  /* 0x00000026ff007e24 */ /* 0x000fe4000f8e00ff */
[----:B------:R-:W-:-:S03]  /*1480*/  IMAD.U32 R3, RZ, RZ, UR39 ;  /* 0x00000027ff037e24 */ /* 0x000fc6000f8e00ff */
[----:B------:R-:W-:Y:S01]  /*1490*/  SHF.L.U32 R0, R0, 0x1f, RZ ;  /* 0x0000001f00007819 */ /* 0x000fe200000006ff */
[----:B--2---:R-:W-:-:S06]  /*14a0*/  ULEA UR4, UR5, UR4, 0x18 ;  /* 0x0000000405047291 */ /* 0x004fcc000f8ec03f */
[----:B------:R-:W-:-:S04]  /*14b0*/  IMAD.U32 R6, RZ, RZ, UR4 ;  /* 0x00000004ff067e24 */ /* 0x000fc8000f8e00ff */
[----:B------:R-:W-:-:S04]  /*14c0*/  IMAD R3, R3, 0x8, R6 ;  /* 0x0000000803037824 */ /* 0x000fc800078e0206 */
[----:B------:R2:W3:Y:S01]  /*14d0*/  SYNCS.PHASECHK.TRANS64.TRYWAIT P1, [R3+URZ], R0 ;  /* 0x00000000030075a7 */ /* 0x0004e2000802017f */
[----:B------:R-:W-:Y:S05]  /*14e0*/  @!P0 BRA `(.L_x_19) ;  /* 0x0000000000048947 */ /* 0x000fea0003800000 */
[----:B------:R-:W-:Y:S01]  /*14f0*/  BPT.TRAP 0x1 ;  /* 0x000000040000795c */ /* 0x000fe20000300000 */
.L_x_19:
[----:B---3--:R-:W-:Y:S05]  /*1500*/  @P1 BRA `(.L_x_20) ;  /* 0x0000000000081947 */ /* 0x008fea0003800000 */
[----:B------:R-:W3:Y:S02]  /*1510*/  SYNCS.PHASECHK.TRANS64.TRYWAIT P1, [R3+URZ], R0 ;  /* 0x00000000030075a7 */ /* 0x000ee4000802017f */
[----:B---3--:R-:W-:Y:S05]  /*1520*/  @!P1 BRA `(.L_x_21) ;  /* 0x0000005800389947 */ /* 0x008fea0003800000 */
.L_x_20:
[----:B------:R-:W-:-:S04]  /*1530*/  UISETP.LT.AND UP0, UPT, UR40, 0x1, UPT ;  /* 0x000000012800788c */ /* 0x000fc8000bf01270 */
[----:B------:R-:W-:-:S06]  /*1540*/  USEL UR4, UR40, 0x1, UP0 ;  /* 0x0000000128047887 */ /* 0x000fcc0008000000 */
[----:B--23--:R-:W-:Y:S01]  /*1550*/  IMAD.U32 R0, RZ, RZ, UR4 ;  /* 0x00000004ff007e24 */ /* 0x00cfe2000f8e00ff */
[----:B------:R-:W-:Y:S05]  /*1560*/  WARPSYNC.ALL ;  /* 0x0000000000007948 */ /* 0x000fea0003800000 */
[----:B------:R-:W-:-:S04]  /*1570*/  IADD3 R0, -R0, UR40, RZ ;  /* 0x0000002800007c10 */ /* 0x000fc8000fffe1ff */
[----:B------:R-:W-:Y:S02]  /*1580*/  ISETP.GE.AND P1, PT, R0, 0x1, PT ;  /* 0x000000010000780c */ /* 0x000fe40003f26270 */
[----:B------:R-:W-:Y:S01]  /*1590*/  R2UR UR4, R6 ;  /* 0x00000000060472ca */ /* 0x000fe200000e0000 */
[----:B------:R-:W-:Y:S01]  /*15a0*/  ULOP3.LUT UR41, UR41, 0x10000, URZ, 0xfc, !UPT ;  /* 0x0001000029297892 */ /* 0x000fe2000f8efc3f */
[----:B------:R-:W-:Y:S01]  /*15b0*/  WARPGROUP.ARRIVE ;  /* 0x00000000000079c5 */ /* 0x000fe20000000000 */
[----:B------:R-:W-:Y:S01]  /*15c0*/  UMOV UR5, 0x80000020 ;  /* 0x8000002000057882 */ /* 0x000fe20000000000 */
[----:B------:R-:W-:-:S09]  /*15d0*/  UMOV UR7, 0x80000020 ;  /* 0x8000002000077882 */ /* 0x000fd20000000000 */
[----:B------:R-:W-:-:S04]  /*15e0*/  UIADD3 UR4, UR4, 0xa100, URZ ;  /* 0x0000a10004047890 */ /* 0x000fc8000fffe03f */
[----:B------:R-:W-:-:S04]  /*15f0*/  USHF.R.U32.HI UR4, URZ, 0x4, UR4 ;  /* 0x000000043f047899 */ /* 0x000fc80008011604 */
[----:B------:R-:W-:-:S04]  /*1600*/  ULOP3.LUT UR4, UR4, 0x3fff, URZ, 0xc0, !UPT ;  /* 0x00003fff04047892 */ /* 0x000fc8000f8ec03f */
[----:B------:R-:W-:Y:S02]  /*1610*/  ULOP3.LUT UR9, UR4, 0x10000, URZ, 0xfc, !UPT ;  /* 0x0001000004097892 */ /* 0x000fe4000f8efc3f */
[----:B------:R-:W-:Y:S02]  /*1620*/  ULEA UR4, UR39, UR41, 0x9 ;  /* 0x0000002927047291 */ /* 0x000fe4000f8e483f */
[----:B------:R-:W-:-:S09]  /*1630*/  ULEA UR6, UR39, UR9, 0x9 ;  /* 0x0000000927067291 */ /* 0x000fd2000f8e483f */
[----:B------:R-:W-:Y:S01]  /*1640*/  IGMMA.64x128x32.S8.S8 R24, gdesc[UR4], RZ, !UPT, gsb0 ;  /* 0x03600000041879f1 */ /* 0x000fe2000c0410ff */
[----:B------:R-:W-:Y:S02]  /*1650*/  UIADD3 UR4, UR4, 0x2, URZ ;  /* 0x0000000204047890 */ /* 0x000fe4000fffe03f */
[----:B------:R-:W-:Y:S01]  /*1660*/  UIADD3 UR6, UR6, 0x2, URZ ;  /* 0x0000000206067890 */ /* 0x000fe2000fffe03f */
[----:B------:R-:W-:Y:S01]  /*1670*/  UMOV UR5, 0x80000020 ;  /* 0x8000002000057882 */ /* 0x000fe20000000000 */
[----:B------:R-:W-:Y:S01]  /*1680*/  UMOV UR7, 0x80000020 ;  /* 0x8000002000077882 */ /* 0x000fe20000000000 */
[----:B------:R-:W-:Y:S02]  /*1690*/  WARPGROUP.DEPBAR.LE gsb0, 0x0 ;  /* 0x00008000000079c5 */ /* 0x000fe40000010000 */
[----:B------:R-:W-:-:S06]  /*16a0*/  WARPGROUP.ARRIVE ;  /* 0x00000000000079c5 */ /* 0x000fcc0000000000 */
[----:B------:R-:W-:Y:S03]  /*16b0*/  IGMMA.64x128x32.S8.S8 R24, gdesc[UR4], R24, gsb0 ;  /* 0x03600000041879f1 */ /* 0x000fe60008041018 */
[----:B------:R-:W-:Y:S02]  /*16c0*/  WARPGROUP.DEPBAR.LE gsb0, 0x0 ;  /* 0x00008000000079c5 */ /* 0x000fe40000010000 */
[----:B------:R-:W-:Y:S05]  /*16d0*/  @!P1 BRA `(.L_x_22) ;  /* 0x0000000000e49947 */ /* 0x000fea0003800000 */
[----:B------:R-:W-:Y:S02]  /*16e0*/  UIADD3 UR4, UR39, 0x1, URZ ;  /* 0x0000000127047890 */ /* 0x000fe4000fffe03f */
[----:B------:R-:W-:Y:S02]  /*16f0*/  IMAD.U32 R3, RZ, RZ, UR39 ;  /* 0x00000027ff037e24 */ /* 0x000fe4000f8e00ff */
[----:B------:R-:W-:-:S04]  /*1700*/  UISETP.NE.AND UP0, UPT, UR4, 0x5, UPT ;  /* 0x000000050400788c */ /* 0x000fc8000bf05270 */
[----:B------:R-:W-:Y:S02]  /*1710*/  USEL UR5, URZ, 0x1, UP0 ;  /* 0x000000013f057887 */ /* 0x000fe40008000000 */
[----:B------:R-:W-:Y:S02]  /*1720*/  USEL UR8, UR4, URZ, UP0 ;  /* 0x0000003f04087287 */ /* 0x000fe40008000000 */
[----:B------:R-:W-:-:S06]  /*1730*/  ULOP3.LUT UR5, UR38, UR5, URZ, 0x3c, !UPT ;  /* 0x0000000526057292 */ /* 0x000fcc000f8e3c3f */
[----:B------:R-:W-:-:S07]  /*1740*/  IMAD.U32 R7, RZ, RZ, UR5 ;  /* 0x00000005ff077e24 */ /* 0x000fce000f8e00ff */
.L_x_29:
[----:B------:R-:W-:Y:S05]  /*1750*/  @!P0 BRA `(.L_x_23) ;  /* 0x0000000000048947 */ /* 0x000fea0003800000 */
[----:B------:R-:W-:Y:S01]  /*1760*/  BPT.TRAP 0x1 ;  /* 0x000000040000795c */ /* 0x000fe20000300000 */
.L_x_23:
[----:B------:R-:W2:Y:S01]  /*1770*/  S2UR UR5, SR_CgaCtaId ;  /* 0x00000000000579c3 */ /* 0x000ea20000008800 */
[----:B------:R-:W-:Y:S01]  /*1780*/  UMOV UR4, 0x400 ;  /* 0x0000040000047882 */ /* 0x000fe20000000000 */
[----:B01----:R-:W-:Y:S01]  /*1790*/  IMAD.U32 R5, RZ, RZ, UR8 ;  /* 0x00000008ff057e24 */ /* 0x003fe2000f8e00ff */
[----:B------:R-:W-:Y:S01]  /*17a0*/  SHF.L.U32 R4, R7, 0x1f, RZ ;  /* 0x0000001f07047819 */ /* 0x000fe200000006ff */
[----:B--2---:R-:W-:-:S06]  /*17b0*/  ULEA UR4, UR5, UR4, 0x18 ;  /* 0x0000000405047291 */ /* 0x004fcc000f8ec03f */
[----:B------:R-:W-:-:S04]  /*17c0*/  IMAD.U32 R6, RZ, RZ, UR4 ;  /* 0x00000004ff067e24 */ /* 0x000fc8000f8e00ff */
[----:B------:R-:W-:-:S04]  /*17d0*/  IMAD R5, R5, 0x8, R6 ;  /* 0x0000000805057824 */ /* 0x000fc800078e0206 */
[----:B------:R0:W1:Y:S01]  /*17e0*/  SYNCS.PHASECHK.TRANS64.TRYWAIT P1, [R5+URZ], R4 ;  /* 0x00000004050075a7 */ /* 0x000062000802017f */
[----:B------:R-:W-:Y:S05]  /*17f0*/  @!P0 BRA `(.L_x_24) ;  /* 0x0000000000048947 */ /* 0x000fea0003800000 */
[----:B------:R-:W-:Y:S01]  /*1800*/  BPT.TRAP 0x1 ;  /* 0x000000040000795c */ /* 0x000fe20000300000 */
.L_x_24:
[----:B-1----:R-:W-:Y:S05]  /*1810*/  @P1 BRA `(.L_x_25) ;  /* 0x0000000000081947 */ /* 0x002fea0003800000 */
[----:B------:R-:W1:Y:S02]  /*1820*/  SYNCS.PHASECHK.TRANS64.TRYWAIT P1, [R5+URZ], R4 ;  /* 0x00000004050075a7 */ /* 0x000e64000802017f */
[----:B-1----:R-:W-:Y:S05]  /*1830*/  @!P1 BRA `(.L_x_26) ;  /* 0x0000005400889947 */ /* 0x002fea0003800000 */
.L_x_25:
[----:B------:R-:W-:Y:S01]  /*1840*/  ULEA UR4, UR8, UR41, 0x9 ;  /* 0x0000002908047291 */ /* 0x000fe2000f8e483f */
[----:B------:R-:W-:Y:S01]  /*1850*/  WARPGROUP.ARRIVE ;  /* 0x00000000000079c5 */ /* 0x000fe20000000000 */
[----:B------:R-:W-:Y:S01]  /*1860*/  ULEA UR6, UR8, UR9, 0x9 ;  /* 0x0000000908067291 */ /* 0x000fe2000f8e483f */
[----:B------:R-:W-:Y:S01]  /*1870*/  UMOV UR5, 0x80000020 ;  /* 0x8000002000057882 */ /* 0x000fe20000000000 */
[----:B------:R-:W-:-:S07]  /*1880*/  UMOV UR7, 0x80000020 ;  /* 0x8000002000077882 */ /* 0x000fce0000000000 */
[----:B------:R-:W-:Y:S01]  /*1890*/  IGMMA.64x128x32.S8.S8 R24, gdesc[UR4], R24, gsb0 ;  /* 0x03600000041879f1 */ /* 0x000fe20008041018 */
        /* <DEDUP_REMOVED lines=9> */
[----:B------:R-:W-:Y:S01]  /*1930*/  BPT.TRAP 0x1 ;  /* 0x000000040000795c */ /* 0x000fe20000300000 */
.L_x_27:
[----:B------:R-:W-:-:S13]  /*1940*/  ISETP.NE.AND P1, PT, R23, RZ, PT ;  /* 0x000000ff1700720c */ /* 0x000fda0003f25270 */
[----:B01----:R-:W-:-:S04]  /*1950*/  @P1 IMAD R4, R3, 0x8, R6 ;  /* 0x0000000803041824 */ /* 0x003fc800078e0206 */
[----:B------:R-:W-:-:S05]  /*1960*/  @P1 VIADD R5, R4, 0x28 ;  /* 0x0000002804051836 */ /* 0x000fca0000000000 */
[----:B------:R-:W-:-:S04]  /*1970*/  @P1 PRMT R5, R22, 0x654, R5 ;  /* 0x0000065416051816 */ /* 0x000fc80000000005 */
[----:B------:R0:W-:Y:S01]  /*1980*/  @P1 SYNCS.ARRIVE.TRANS64.RED.A1T0 RZ, [R5+URZ], RZ ;  /* 0x000000ff05ff19a7 */ /* 0x0001e2000810043f */
[----:B------:R-:W-:-:S13]  /*1990*/  ISETP.GT.U32.AND P1, PT, R19, 0x1, PT ;  /* 0x000000011300780c */ /* 0x000fda0003f24070 */
[----:B0-----:R-:W-:Y:S05]  /*19a0*/  @P1 BRA `(.L_x_28) ;  /* 0x0000000000041947 */ /* 0x001fea0003800000 */
[----:B------:R-:W-:Y:S01]  /*19b0*/  BPT.TRAP 0x1 ;  /* 0x000000040000795c */ /* 0x000fe20000300000 */
.L_x_28:
[----:B------:R-:W-:Y:S01]  /*19c0*/  UIADD3 UR8, UR8, 0x1, URZ ;  /* 0x0000000108087890 */ /* 0x000fe2000fffe03f */
[C---:B------:R-:W-:Y:S01]  /*19d0*/  ISETP.GT.AND P2, PT, R0.reuse, 0x1, PT ;  /* 0x000000010000780c */ /* 0x040fe20003f44270 */
[----:B------:R-:W-:Y:S02]  /*19e0*/  VIADD R3, R3, 0x1 ;  /* 0x0000000103037836 */ /* 0x000fe40000000000 */
[----:B------:R-:W-:Y:S01]  /*19f0*/  UISETP.NE.AND UP0, UPT, UR8, 0x5, UPT ;  /* 0x000000050800788c */ /* 0x000fe2000bf05270 */
[----:B------:R-:W-:Y:S02]  /*1a00*/  VIADD R0, R0, 0xffffffff ;  /* 0xffffffff00007836 */ /* 0x000fe40000000000 */
[C---:B------:R-:W-:Y:S01]  /*1a10*/  ISETP.NE.AND P1, PT, R3.reuse, 0x5, PT ;  /* 0x000000050300780c */ /* 0x040fe20003f25270 */
[----:B------:R-:W-:Y:S02]  /*1a20*/  USEL UR4, URZ, 0x1, UP0 ;  /* 0x000000013f047887 */ /* 0x000fe40008000000 */
[----:B------:R-:W-:Y:S01]  /*1a30*/  USEL UR8, UR8, URZ, UP0 ;  /* 0x0000003f08087287 */ /* 0x000fe20008000000 */
[----:B------:R-:W-:-:S03]  /*1a40*/  SEL R3, R3, RZ, P1 ;  /* 0x000000ff03037207 */ /* 0x000fc60000800000 */
[----:B------:R-:W-:Y:S01]  /*1a50*/  LOP3.LUT R7, R7, UR4, RZ, 0x3c, !PT ;  /* 0x0000000407077c12 */ /* 0x000fe2000f8e3cff */
[----:B------:R-:W-:Y:S07]  /*1a60*/  @P2 BRA `(.L_x_29) ;  /* 0xfffffffc00382947 */ /* 0x000fee000383ffff */
.L_x_22:
[----:B------:R-:W2:Y:S02]  /*1a70*/  LDC R0, c[0x0][0x28c] ;  /* 0x0000a300ff007b82 */ /* 0x000ea40000000800 */
[----:B--2---:R-:W-:-:S13]  /*1a80*/  ISETP.GE.AND P1, PT, R0, 0x1, PT ;  /* 0x000000010000780c */ /* 0x004fda0003f26270 */
[----:B------:R-:W-:Y:S05]  /*1a90*/  @!P1 BRA `(.L_x_30) ;  /* 0x0000000000509947 */ /* 0x000fea0003800000 */
[----:B------:R-:W-:Y:S05]  /*1aa0*/  @!P0 BRA `(.L_x_31) ;  /* 0x0000000000048947 */ /* 0x000fea0003800000 */
[----:B------:R-:W-:Y:S01]  /*1ab0*/  BPT.TRAP 0x1 ;  /* 0x000000040000795c */ /* 0x000fe20000300000 */
.L_x_31:
[----:B------:R-:W-:Y:S01]  /*1ac0*/  ISETP.NE.AND P0, PT, R23, RZ, PT ;  /* 0x000000ff1700720c */ /* 0x000fe20003f05270 */
[----:B------:R-:W-:Y:S01]  /*1ad0*/  BSSY B0, `(.L_x_32) ;  /* 0x000000e000007945 */ /* 0x000fe20003800000 */
[----:B------:R-:W-:-:S11]  /*1ae0*/  ISETP.GT.U32.AND P1, PT, R19, 0x1, PT ;  /* 0x000000011300780c */ /* 0x000fd60003f24070 */
[----:B------:R-:W-:Y:S05]  /*1af0*/  @!P0 BRA `(.L_x_33) ;  /* 0x00000000002c8947 */ /* 0x000fea0003800000 */
[----:B------:R-:W-:-:S04]  /*1b00*/  UISETP.LT.AND UP0, UPT, UR40, 0x1, UPT ;  /* 0x000000012800788c */ /* 0x000fc8000bf01270 */
[----:B------:R-:W-:-:S04]  /*1b10*/  USEL UR6, UR40, 0x1, UP0 ;  /* 0x0000000128067887 */ /* 0x000fc80008000000 */
[----:B------:R-:W-:-:S04]  /*1b20*/  UIADD3 UR6, UR39, UR40, -UR6 ;  /* 0x0000002827067290 */ /* 0x000fc8000fffe806 */
[----:B------:R-:W-:-:S04]  /*1b30*/  UIMAD.WIDE.U32 UR4, UR6, -0x33333333, URZ ;  /* 0xcccccccd060478a5 */ /* 0x000fc8000f8e003f */
[----:B------:R-:W-:-:S04]  /*1b40*/  USHF.R.U32.HI UR4, URZ, 0x2, UR5 ;  /* 0x000000023f047899 */ /* 0x000fc80008011605 */
[----:B------:R-:W-:-:S06]  /*1b50*/  UIMAD UR6, UR4, -0x5, UR6 ;  /* 0xfffffffb040678a4 */ /* 0x000fcc000f8e0206 */
[----:B------:R-:W-:-:S04]  /*1b60*/  IMAD.U32 R3, RZ, RZ, UR6 ;  /* 0x00000006ff037e24 */ /* 0x000fc8000f8e00ff */
[----:B------:R-:W-:-:S04]  /*1b70*/  IMAD R0, R3, 0x8, R6 ;  /* 0x0000000803007824 */ /* 0x000fc800078e0206 */
[----:B------:R-:W-:-:S05]  /*1b80*/  VIADD R3, R0, 0x28 ;  /* 0x0000002800037836 */ /* 0x000fca0000000000 */
[----:B------:R-:W-:-:S04]  /*1b90*/  PRMT R3, R22, 0x654, R3 ;  /* 0x0000065416037816 */ /* 0x000fc80000000003 */
[----:B------:R2:W-:Y:S03]  /*1ba0*/  SYNCS.ARRIVE.TRANS64.RED.A1T0 RZ, [R3+URZ], RZ ;  /* 0x000000ff03ff79a7 */ /* 0x0005e6000810043f */
.L_x_33:
[----:B------:R-:W-:Y:S05]  /*1bb0*/  BSYNC B0 ;  /* 0x0000000000007941 */ /* 0x000fea0003800000 */
.L_x_32:
[----:B------:R-:W-:Y:S05]  /*1bc0*/  @P1 BRA `(.L_x_30) ;  /* 0x0000000000041947 */ /* 0x000fea0003800000 */
[----:B------:R-:W-:Y:S01]  /*1bd0*/  BPT.TRAP 0x1 ;  /* 0x000000040000795c */ /* 0x000fe20000300000 */
.L_x_30:
[----:B------:R-:W3:Y:S01]  /*1be0*/  LDC R7, c[0x0][0x288] ;  /* 0x0000a200ff077b82 */ /* 0x000ee20000000800 */
[--C-:B------:R-:W-:Y:S01]  /*1bf0*/  SHF.R.U32.HI R0, RZ, 0x2, R18.reuse ;  /* 0x00000002ff007819 */ /* 0x100fe20000011612 */
[----:B------:R-:W-:Y:S01]  /*1c00*/  IMAD.SHL.U32 R93, R93, 0x80, RZ ;  /* 0x000000805d5d7824 */ /* 0x000fe200078e00ff */
[----:B01----:R-:W-:Y:S01]  /*1c10*/  SHF.R.U32.HI R5, RZ, 0x7, R18 ;  /* 0x00000007ff057819 */ /* 0x003fe20000011612 */
[----:B------:R-:W-:Y:S01]  /*1c20*/  UIADD3 UR39, UR40, UR39, URZ ;  /* 0x0000002728277290 */ /* 0x000fe2000fffe03f */
[----:B------:R-:W-:Y:S01]  /*1c30*/  LOP3.LUT R4, R18, 0x60, RZ, 0xc0, !PT ;  /* 0x0000006012047812 */ /* 0x000fe200078ec0ff */
[----:B------:R-:W-:Y:S01]  /*1c40*/  ULDC UR7, c[0x0][0x284] ;  /* 0x0000a10000077ab9 */ /* 0x000fe20000000800 */
[----:B--2---:R-:W-:Y:S01]  /*1c50*/  LOP3.LUT R3, R0, 0x7, RZ, 0xc0, !PT ;  /* 0x0000000700037812 */ /* 0x004fe200078ec0ff */
[----:B------:R-:W-:Y:S01]  /*1c60*/  UISETP.GT.U32.AND UP0, UPT, UR39, 0x4, UPT ;  /* 0x000000042700788c */ /* 0x000fe2000bf04070 */
[----:B------:R-:W-:Y:S01]  /*1c70*/  LOP3.LUT R0, R5, 0x1, RZ, 0xc0, !PT ;  /* 0x0000000105007812 */ /* 0x000fe200078ec0ff */
[----:B------:R-:W-:Y:S01]  /*1c80*/  UISETP.GE.U32.AND UP1, UPT, UR40, 0x5, UPT ;  /* 0x000000052800788c */ /* 0x000fe2000bf26070 */
[----:B------:R-:W-:Y:S01]  /*1c90*/  SHF.R.U32.HI R6, RZ, 0x1, R4 ;  /* 0x00000001ff067819 */ /* 0x000fe20000011604 */
[----:B------:R-:W-:Y:S01]  /*1ca0*/  UISETP.LT.U32.AND UP0, UPT, UR40, 0x5, UP0 ;  /* 0x000000052800788c */ /* 0x000fe20008701070 */
[----:B------:R-:W-:Y:S01]  /*1cb0*/  LOP3.LUT R4, R18, 0x3, RZ, 0xc0, !PT ;  /* 0x0000000312047812 */ /* 0x000fe200078ec0ff */
[----:B------:R-:W-:Y:S01]  /*1cc0*/  IMAD.SHL.U32 R8, R0, 0x40, RZ ;  /* 0x0000004000087824 */ /* 0x000fe200078e00ff */
[----:B------:R-:W-:Y:S01]  /*1cd0*/  IADD3 R5, RZ, -R6, -R3 ;  /* 0x80000006ff057210 */ /* 0x000fe20007ffe803 */
[----:B------:R-:W-:Y:S01]  /*1ce0*/  ULDC.64 UR8, c[0x0][0x5d0] ;  /* 0x0001740000087ab9 */ /* 0x000fe20000000a00 */
[----:B------:R-:W-:Y:S01]  /*1cf0*/  SHF.R.S32.HI R14, RZ, 0x1f, R91 ;  /* 0x0000001fff0e7819 */ /* 0x000fe2000001145b */
[----:B------:R-:W-:Y:S01]  /*1d00*/  UIMAD.WIDE.U32 UR4, UR39, -0x33333333, URZ ;  /* 0xcccccccd270478a5 */ /* 0x000fe2000f8e003f */
[----:B------:R-:W-:Y:S01]  /*1d10*/  LOP3.LUT R3, R8, 0x40, R3, 0xe2, !PT ;  /* 0x0000004008037812 */ /* 0x000fe200078ee203 */
[----:B------:R-:W-:Y:S01]  /*1d20*/  IMAD.SHL.U32 R8, R18, 0x2, RZ ;  /* 0x0000000212087824 */ /* 0x000fe200078e00ff */
[----:B------:R-:W-:Y:S01]  /*1d30*/  USEL UR6, URZ, 0x1, !UP0 ;  /* 0x000000013f067887 */ /* 0x000fe2000c000000 */
[----:B------:R-:W-:Y:S01]  /*1d40*/  IMAD R0, R0, -0x40, R5 ;  /* 0xffffffc000007824 */ /* 0x000fe200078e0205 */
[----:B------:R-:W-:Y:S01]  /*1d50*/  USHF.R.U32.HI UR4, URZ, 0x2, UR5 ;  /* 0x000000023f047899 */ /* 0x000fe20008011605 */
[----:B---3--:R-:W-:Y:S01]  /*1d60*/  IMAD R12, R4, -0x2, R7 ;  /* 0xfffffffe040c7824 */ /* 0x008fe200078e0207 */
[C---:B------:R-:W-:Y:S01]  /*1d70*/  ISETP.GE.AND P0, PT, R93.reuse, R7, PT ;  /* 0x000000075d00720c */ /* 0x040fe20003f06270 */
[----:B------:R-:W-:Y:S01]  /*1d80*/  IMAD.SHL.U32 R7, R92, 0x80, RZ ;  /* 0x000000805c077824 */ /* 0x000fe200078e00ff */
[----:B------:R-:W-:Y:S01]  /*1d90*/  LOP3.LUT R8, R93, 0x6, R8, 0xf8, !PT ;  /* 0x000000065d087812 */ /* 0x000fe200078ef808 */
[----:B------:R-:W-:Y:S01]  /*1da0*/  IMAD R4, R14, UR8, RZ ;  /* 0x000000080e047c24 */ /* 0x000fe2000f8e02ff */
[----:B------:R-:W-:Y:S01]  /*1db0*/  ULOP3.LUT UR38, UR38, UR6, URZ, 0x3c, !UPT ;  /* 0x0000000626267292 */ /* 0x000fe2000f8e3c3f */
[----:B------:R-:W-:Y:S01]  /*1dc0*/  IMAD.WIDE R10, R92, 0x80, RZ ;  /* 0x000000805c0a7825 */ /* 0x000fe200078e02ff */
[----:B------:R-:W-:Y:S01]  /*1dd0*/  ISETP.GE.OR P0, PT, R7, UR7, P0 ;  /* 0x0000000707007c0c */ /* 0x000fe20008706670 */
[----:B------:R-:W-:Y:S01]  /*1de0*/  UIMAD UR39, UR4, -0x5, UR39 ;  /* 0xfffffffb042778a4 */ /* 0x000fe2000f8e0227 */
[----:B------:R-:W-:Y:S01]  /*1df0*/  SHF.R.S32.HI R9, RZ, 0x1f, R8 ;  /* 0x0000001fff097819 */ /* 0x000fe20000011408 */
[----:B------:R-:W-:Y:S01]  /*1e00*/  IMAD R13, R91, UR9, R4 ;  /* 0x000000095b0d7c24 */ /* 0x000fe2000f8e0204 */
[----:B------:R-:W-:Y:S01]  /*1e10*/  @UP1 ULOP3.LUT UR38, UR38, 0x1, UR4, 0x78, !UPT ;  /* 0x0000000126261892 */ /* 0x000fe2000f8e7804 */
[----:B------:R-:W-:Y:S01]  /*1e20*/  IADD3 R96, -R7, UR7, R0 ;  /* 0x0000000707607c10 */ /* 0x000fe2000fffe100 */
[----:B------:R-:W-:Y:S01]  /*1e30*/  IMAD.MOV.U32 R0, RZ, RZ, -0x1 ;  /* 0xffffffffff007424 */ /* 0x000fe200078e00ff */
[----:B------:R-:W-:Y:S01]  /*1e40*/  LOP3.LUT R21, R10, R3, R6, 0xfe, !PT ;  /* 0x000000030a157212 */ /* 0x000fe200078efe06 */
[----:B------:R-:W-:-:S04]  /*1e50*/  IMAD.WIDE.U32 R4, R91, UR8, R8 ;  /* 0x000000085b047c25 */ /* 0x000fc8000f8e0008 */
[----:B------:R-:W-:Y:S02]  /*1e60*/  IMAD.IADD R5, R5, 0x1, R13 ;  /* 0x0000000105057824 */ /* 0x000fe400078e020d */
[----:B------:R-:W-:Y:S01]  /*1e70*/  IMAD.IADD R3, R12, 0x1, -R93 ;  /* 0x000000010c037824 */ /* 0x000fe200078e0a5d */
[----:B------:R-:W-:Y:S06]  /*1e80*/  @P0 BRA `(.L_x_34) ;  /* 0x0000003000a00947 */ /* 0x000fec0003800000 */
[----:B------:R-:W0:Y:S01]  /*1e90*/  LDC.64 R12, c[0x0][0x5c8] ;  /* 0x00017200ff0c7b82 */ /* 0x000e220000000a00 */
[----:B------:R-:W-:Y:S01]  /*1ea0*/  ULDC.64 UR4, c[0x0][0x5c0] ;  /* 0x0001700000047ab9 */ /* 0x000fe20000000a00 */
[----:B------:R-:W-:Y:S01]  /*1eb0*/  BSSY B0, `(.L_x_34) ;  /* 0x0000325000007945 */ /* 0x000fe20003800000 */
[-C--:B0-----:R-:W-:Y:S02]  /*1ec0*/  IMAD R6, R11, R12.reuse, RZ ;  /* 0x0000000c0b067224 */ /* 0x081fe400078e02ff */
[----:B------:R-:W-:-:S04]  /*1ed0*/  IMAD.WIDE.U32 R4, R21, R12, R4 ;  /* 0x0000000c15047225 */ /* 0x000fc800078e0004 */
[----:B------:R-:W-:Y:S01]  /*1ee0*/  IMAD R7, R21, R13, R6 ;  /* 0x0000000d15077224 */ /* 0x000fe200078e0206 */
[----:B------:R-:W-:-:S03]  /*1ef0*/  IADD3 R4, P0, R4, UR4, RZ ;  /* 0x0000000404047c10 */ /* 0x000fc6000ff1e0ff */
[----:B------:R-:W-:Y:S01]  /*1f00*/  IMAD.IADD R7, R5, 0x1, R7 ;  /* 0x0000000105077824 */ /* 0x000fe200078e0207 */
[----:B------:R-:W-:-:S04]  /*1f10*/  LEA R6, P1, R12, R4, 0x3 ;  /* 0x000000040c067211 */ /* 0x000fc800078218ff */
[----:B------:R-:W-:Y:S02]  /*1f20*/  IADD3.X R5, R7, UR5, RZ, P0, !PT ;  /* 0x0000000507057c10 */ /* 0x000fe400087fe4ff */
[----:B-----5:R-:W-:Y:S02]  /*1f30*/  ISETP.NE.AND P0, PT, R89, RZ, PT ;  /* 0x000000ff5900720c */ /* 0x020fe40003f05270 */
[----:B------:R-:W-:-:S11]  /*1f40*/  LEA.HI.X R7, R12, R5, R13, 0x3, P1 ;  /* 0x000000050c077211 */ /* 0x000fd600008f1c0d */
[----:B------:R-:W-:Y:S05]  /*1f50*/  @!P0 BRA `(.L_x_35) ;  /* 0x0000002400608947 */ /* 0x000fea0003800000 */
[----:B------:R-:W0:Y:S01]  /*1f60*/  LDC.64 R92, c[0x0][0x5b0] ;  /* 0x00016c00ff5c7b82 */ /* 0x000e220000000a00 */
[----:B------:R-:W-:Y:S01]  /*1f70*/  ULDC.64 UR4, c[0x0][0x5b8] ;  /* 0x00016e0000047ab9 */ /* 0x000fe20000000a00 */
[----:B------:R-:W-:Y:S01]  /*1f80*/  ISETP.GE.AND P1, PT, R96, 0x1, PT ;  /* 0x000000016000780c */ /* 0x000fe20003f26270 */
[----:B------:R-:W-:Y:S01]  /*1f90*/  IMAD R10, R14, UR4, RZ ;  /* 0x000000040e0a7c24 */ /* 0x000fe2000f8e02ff */
[----:B------:R-:W-:Y:S01]  /*1fa0*/  BSSY B1, `(.L_x_36) ;  /* 0x000000e000017945 */ /* 0x000fe20003800000 */
[----:B------:R-:W-:Y:S01]  /*1fb0*/  IMAD.WIDE.U32 R14, R91, UR4, R8 ;  /* 0x000000045b0e7c25 */ /* 0x000fe2000f8e0008 */
[----:B------:R-:W-:Y:S02]  /*1fc0*/  ISETP.LT.OR P5, PT, R3, 0x1, !P1 ;  /* 0x000000010300780c */ /* 0x000fe40004fa1670 */
[----:B------:R-:W1:Y:S01]  /*1fd0*/  LDC.64 R94, c[0x0][0x5a8] ;  /* 0x00016a00ff5e7b82 */ /* 0x000e620000000a00 */
[----:B------:R-:W-:Y:S02]  /*1fe0*/  IMAD R13, R91, UR5, R10 ;  /* 0x000000055b0d7c24 */ /* 0x000fe4000f8e020a */
[----:B------:R-:W-:-:S02]  /*1ff0*/  IMAD.MOV.U32 R12, RZ, RZ, R14 ;  /* 0x000000ffff0c7224 */ /* 0x000fc400078e000e */
[----:B------:R-:W-:Y:S02]  /*2000*/  IMAD.IADD R13, R15, 0x1, R13 ;  /* 0x000000010f0d7824 */ /* 0x000fe400078e020d */
[-C--:B0-----:R-:W-:Y:S02]  /*2010*/  IMAD R10, R11, R92.reuse, RZ ;  /* 0x0000005c0b0a7224 */ /* 0x081fe400078e02ff */
[----:B------:R-:W-:-:S04]  /*2020*/  IMAD.WIDE.U32 R8, R21, R92, R12 ;  /* 0x0000005c15087225 */ /* 0x000fc800078e000c */
[----:B------:R-:W-:Y:S01]  /*2030*/  IMAD R91, R21, R93, R10 ;  /* 0x0000005d155b7224 */ /* 0x000fe200078e020a */
[----:B-1----:R-:W-:-:S04]  /*2040*/  IADD3 R8, P0, R8, R94, RZ ;  /* 0x0000005e08087210 */ /* 0x002fc80007f1e0ff */
[----:B------:R-:W-:Y:S01]  /*2050*/  IADD3.X R9, R95, R9, R91, P0, !PT ;  /* 0x000000095f097210 */ /* 0x000fe200007fe45b */
[----:B------:R-:W-:Y:S08]  /*2060*/  @P5 BRA `(.L_x_37) ;  /* 0x0000000000045947 */ /* 0x000ff00003800000 */
[----:B------:R0:W5:Y:S02]  /*2070*/  LDG.E.U8 R90, desc[UR36][R8.64] ;  /* 0x00000024085a7981 */ /* 0x000164000c1e1100 */
.L_x_37:
[----:B------:R-:W-:Y:S05]  /*2080*/  BSYNC B1 ;  /* 0x0000000000017941 */ /* 0x000fea0003800000 */
.L_x_36:
[----:B-----5:R-:W-:Y:S01]  /*2090*/  LOP3.LUT R15, R90, 0xffff, RZ, 0xc0, !PT ;  /* 0x0000ffff5a0f7812 */ /* 0x020fe200078ec0ff */
[C---:B------:R-:W-:Y:S01]  /*20a0*/  IMAD.SHL.U32 R10, R92.reuse, 0x8, RZ ;  /* 0x000000085c0a7824 */ /* 0x040fe200078e00ff */
[----:B------:R-:W-:Y:S01]  /*20b0*/  SHF.L.U64.HI R11, R92, 0x3, R93 ;  /* 0x000000035c0b7819 */ /* 0x000fe2000001025d */
[----:B------:R-:W-:Y:S01]  /*20c0*/  BSSY B1, `(.L_x_38) ;  /* 0x000000e000017945 */ /* 0x000fe20003800000 */
[----:B------:R-:W-:Y:S02]  /*20d0*/  PRMT R20, R15, 0x8880, RZ ;  /* 0x000088800f147816 */ /* 0x000fe400000000ff */
[----:B------:R-:W-:Y:S01]  /*20e0*/  ISETP.LT.OR P2, PT, R3, 0x2, !P1 ;  /* 0x000000020300780c */ /* 0x000fe20004f41670 */
[----:B------:R-:W-:Y:S01]  /*20f0*/  IMAD.WIDE.U32 R10, R21, R92, R10 ;  /* 0x0000005c150a7225 */ /* 0x000fe200078e000a */
[----:B------:R-:W-:-:S03]  /*2100*/  ISETP.GE.AND P0, PT, R96, 0x9, PT ;  /* 0x000000096000780c */ /* 0x000fc60003f06270 */
[----:B------:R-:W-:Y:S01]  /*2110*/  IMAD R15, R20, R89, RZ ;  /* 0x00000059140f7224 */ /* 0x000fe200078e02ff */
[----:B------:R-:W-:Y:S01]  /*2120*/  IADD3 R10, P3, P4, R14, R94, R10 ;  /* 0x0000005e0e0a7210 */ /* 0x000fe20007c7e00a */
[----:B------:R-:W-:Y:S02]  /*2130*/  IMAD.IADD R20, R91, 0x1, R11 ;  /* 0x000000015b147824 */ /* 0x000fe400078e020b */
[----:B------:R-:W-:-:S05]  /*2140*/  @!P5 IMAD R21, R24, R88, R15 ;  /* 0x000000581815d224 */ /* 0x000fca00078e020f */
[----:B------:R1:W-:Y:S01]  /*2150*/  @!P5 STG.E.U8 desc[UR36][R4.64], R21 ;  /* 0x000000150400d986 */ /* 0x0003e2000c101124 */
[----:B------:R-:W-:Y:S05]  /*2160*/  @P2 BRA `(.L_x_39) ;  /* 0x00000000000c2947 */ /* 0x000fea0003800000 */
[----:B------:R-:W2:Y:S02]  /*2170*/  LDG.E.U8 R90, desc[UR36][R8.64+0x1] ;  /* 0x00000124085a7981 */ /* 0x000ea4000c1e1100 */
[----:B--2---:R-:W-:-:S05]  /*2180*/  PRMT R14, R90, 0x8880, RZ ;  /* 0x000088805a0e7816 */ /* 0x004fca00000000ff */
[----:B------:R-:W-:-:S07]  /*2190*/  IMAD R15, R14, R89, RZ ;  /* 0x000000590e0f7224 */ /* 0x000fce00078e02ff */
.L_x_39:
[----:B------:R-:W-:Y:S05]  /*21a0*/  BSYNC B1 ;  /* 0x0000000000017941 */ /* 0x000fea0003800000 */
.L_x_38:
[----:B------:R-:W-:Y:S01]  /*21b0*/  ISETP.LT.OR P5, PT, R3, 0x1, !P0 ;  /* 0x000000010300780c */ /* 0x000fe200047a1670 */
[----:B------:R-:W-:Y:S01]  /*21c0*/  @!P2 IMAD R25, R25, R88, R15 ;  /* 0x000000581919a224 */ /* 0x000fe200078e020f */
[----:B------:R-:W-:Y:S01]  /*21d0*/  BSSY B1, `(.L_x_40) ;  /* 0x000000a000017945 */ /* 0x000fe20003800000 */
[----:B------:R-:W-:Y:S02]  /*21e0*/  IADD3.X R11, R13, R95, R20, P3, P4 ;  /* 0x0000005f0d0b7210 */ /* 0x000fe40001fe8414 */
[C---:B------:R-:W-:Y:S01]  /*21f0*/  ISETP.LT.OR P3, PT, R3.reuse, 0x2, !P0 ;  /* 0x000000020300780c */ /* 0x040fe20004761670 */
[----:B------:R2:W-:Y:S01]  /*2200*/  @!P2 STG.E.U8 desc[UR36][R4.64+0x1], R25 ;  /* 0x000001190400a986 */ /* 0x0005e2000c101124 */
[C---:B------:R-:W-:Y:S02]  /*2210*/  ISETP.LT.OR P4, PT, R3.reuse, 0x9, !P1 ;  /* 0x000000090300780c */ /* 0x040fe40004f81670 */
[----:B------:R-:W-:-:S04]  /*2220*/  ISETP.LT.OR P2, PT, R3, 0xa, !P1 ;  /* 0x0000000a0300780c */ /* 0x000fc80004f41670 */
[----:B------:R-:W-:Y:S09]  /*2230*/  @P5 BRA `(.L_x_41) ;  /* 0x00000000000c5947 */ /* 0x000ff20003800000 */
[----:B------:R-:W3:Y:S02]  /*2240*/  LDG.E.U8 R90, desc[UR36][R10.64] ;  /* 0x000000240a5a7981 */ /* 0x000ee4000c1e1100 */
[----:B---3--:R-:W-:-:S05]  /*2250*/  PRMT R12, R90, 0x8880, RZ ;  /* 0x000088805a0c7816 */ /* 0x008fca00000000ff */
[----:B------:R-:W-:-:S07]  /*2260*/  IMAD R15, R12, R89, RZ ;  /* 0x000000590c0f7224 */ /* 0x000fce00078e02ff */
.L_x_41:
[----:B------:R-:W-:Y:S05]  /*2270*/  BSYNC B1 ;  /* 0x0000000000017941 */ /* 0x000fea0003800000 */
.L_x_40:
[----:B------:R-:W-:Y:S01]  /*2280*/  @!P5 IMAD R13, R26, R88, R15 ;  /* 0x000000581a0dd224 */ /* 0x000fe200078e020f */
[----:B------:R-:W-:Y:S04]  /*2290*/  BSSY B1, `(.L_x_42) ;  /* 0x0000006000017945 */ /* 0x000fe80003800000 */
[----:B------:R3:W-:Y:S01]  /*22a0*/  @!P5 STG.E.U8 desc[UR36][R6.64], R13 ;  /* 0x0000000d0600d986 */ /* 0x0007e2000c101124 */
[----:B------:R-:W-:Y:S05]  /*22b0*/  @P3 BRA `(.L_x_43) ;  /* 0x00000000000c3947 */ /* 0x000fea0003800000 */
[----:B------:R-:W4:Y:S02]  /*22c0*/  LDG.E.U8 R90, desc[UR36][R10.64+0x1] ;  /* 0x000001240a5a7981 */ /* 0x000f24000c1e1100 */
[----:B----4-:R-:W-:-:S05]  /*22d0*/  PRMT R12, R90, 0x8880, RZ ;  /* 0x000088805a0c7816 */ /* 0x010fca00000000ff */
[----:B------:R-:W-:-:S07]  /*22e0*/  IMAD R15, R12, R89, RZ ;  /* 0x000000590c0f7224 */ /* 0x000fce00078e02ff */
.L_x_43:
[----:B------:R-:W-:Y:S05]  /*22f0*/  BSYNC B1 ;  /* 0x0000000000017941 */ /* 0x000fea0003800000 */
.L_x_42:
[----:B------:R-:W-:Y:S01]  /*2300*/  @!P3 IMAD R27, R27, R88, R15 ;  /* 0x000000581b1bb224 */ /* 0x000fe200078e020f */
[----:B------:R-:W-:Y:S04]  /*2310*/  BSSY B1, `(.L_x_44) ;  /* 0x0000006000017945 */ /* 0x000fe80003800000 */
[----:B------:R4:W-:Y:S01]  /*2320*/  @!P3 STG.E.U8 desc[UR36][R6.64+0x1], R27 ;  /* 0x0000011b0600b986 */ /* 0x0009e2000c101124 */
[----:B------:R-:W-:Y:S05]  /*2330*/  @P4 BRA `(.L_x_45) ;  /* 0x00000000000c4947 */ /* 0x000fea0003800000 */
[----:B------:R-:W5:Y:S02]  /*2340*/  LDG.E.U8 R90, desc[UR36][R8.64+0x8] ;  /* 0x00000824085a7981 */ /* 0x000f64000c1e1100 */
[----:B-----5:R-:W-:-:S05]  /*2350*/  PRMT R12, R90, 0x8880, RZ ;  /* 0x000088805a0c7816 */ /* 0x020fca00000000ff */
[----:B------:R-:W-:-:S07]  /*2360*/  IMAD R15, R12, R89, RZ ;  /* 0x000000590c0f7224 */ /* 0x000fce00078e02ff */
.L_x_45:
[----:B------:R-:W-:Y:S05]  /*2370*/  BSYNC B1 ;  /* 0x0000000000017941 */ /* 0x000fea0003800000 */
.L_x_44:
[----:B---3--:R-:W-:Y:S01]  /*2380*/  @!P4 IMAD R13, R28, R88, R15 ;  /* 0x000000581c0dc224 */ /* 0x008fe200078e020f */
[----:B------:R-:W-:Y:S04]  /*2390*/  BSSY B1, `(.L_x_46) ;  /* 0x0000006000017945 */ /* 0x000fe80003800000 */
[----:B------:R3:W-:Y:S01]  /*23a0*/  @!P4 STG.E.U8 desc[UR36][R4.64+0x8], R13 ;  /* 0x0000080d0400c986 */ /* 0x0007e2000c101124 */
[----:B------:R-:W-:Y:S05]  /*23b0*/  @P2 BRA `(.L_x_47) ;  /* 0x00000000000c2947 */ /* 0x000fea0003800000 */
[----:B------:R-:W5:Y:S02]  /*23c0*/  LDG.E.U8 R90, desc[UR36][R8.64+0x9] ;  /* 0x00000924085a7981 */ /* 0x000f64000c1e1100 */
[----:B-----5:R-:W-:-:S05]  /*23d0*/  PRMT R12, R90, 0x8880, RZ ;  /* 0x000088805a0c7816 */ /* 0x020fca00000000ff */
[----:B------:R-:W-:-:S07]  /*23e0*/  IMAD R15, R12, R89, RZ ;  /* 0x000000590c0f7224 */ /* 0x000fce00078e02ff */
.L_x_47:
[----:B------:R-:W-:Y:S05]  /*23f0*/  BSYNC B1 ;  /* 0x0000000000017941 */ /* 0x000fea0003800000 */
.L_x_46:
[----:B------:R-:W-:Y:S01]  /*2400*/  ISETP.LT.OR P4, PT, R3, 0x9, !P0 ;  /* 0x000000090300780c */ /* 0x000fe20004781670 */
[----:B------:R-:W-:Y:S01]  /*2410*/  @!P2 IMAD R29, R29, R88, R15 ;  /* 0x000000581d1da224 */ /* 0x000fe200078e020f */
[----:B------:R-:W-:Y:S01]  /*2420*/  BSSY B1, `(.L_x_48) ;  /* 0x0000009000017945 */ /* 0x000fe20003800000 */
[C---:B------:R-:W-:Y:S02]  /*2430*/  ISETP.LT.OR P3, PT, R3.reuse, 0xa, !P0 ;  /* 0x0000000a0300780c */ /* 0x040fe40004761670 */
[C---:B------:R-:W-:Y:S01]  /*2440*/  ISETP.LT.OR P5, PT, R3.reuse, 0x11, !P1 ;  /* 0x000000110300780c */ /* 0x040fe20004fa1670 */
[----:B------:R0:W-:Y:S01]  /*2450*/  @!P2 STG.E.U8 desc[UR36][R4.64+0x9], R29 ;  /* 0x0000091d0400a986 */ /* 0x0001e2000c101124 */
[----:B------:R-:W-:-:S06]  /*2460*/  ISETP.LT.OR P2, PT, R3, 0x12, !P1 ;  /* 0x000000120300780c */ /* 0x000fcc0004f41670 */
[----:B------:R-:W-:Y:S07]  /*2470*/  @P4 BRA `(.L_x_49) ;  /* 0x00000000000c4947 */ /* 0x000fee0003800000 */
[----:B------:R-:W5:Y:S02]  /*2480*/  LDG.E.U8 R90, desc[UR36][R10.64+0x8] ;  /* 0x000008240a5a7981 */ /* 0x000f64000c1e1100 */
[----:B-----5:R-:W-:-:S05]  /*2490*/  PRMT R12, R90, 0x8880, RZ ;  /* 0x000088805a0c7816 */ /* 0x020fca00000000ff */
[----:B------:R-:W-:-:S07]  /*24a0*/  IMAD R15, R12, R89, RZ ;  /* 0x000000590c0f7224 */ /* 0x000fce00078e02ff */
.L_x_49:
[----:B------:R-:W-:Y:S05]  /*24b0*/  BSYNC B1 ;  /* 0x0000000000017941 */ /* 0x000fea0003800000 */
.L_x_48:
[----:B---3--:R-:W-:Y:S01]  /*24c0*/  @!P4 IMAD R13, R30, R88, R15 ;  /* 0x000000581e0dc224 */ /* 0x008fe200078e020f */
[----:B------:R-:W-:Y:S04]  /*24d0*/  BSSY B1, `(.L_x_50) ;  /* 0x0000006000017945 */ /* 0x000fe80003800000 */
[----:B------:R3:W-:Y:S01]  /*24e0*/  @!P4 STG.E.U8 desc[UR36][R6.64+0x8], R13 ;  /* 0x0000080d0600c986 */ /* 0x0007e2000c101124 */
[----:B------:R-:W-:Y:S05]  /*24f0*/  @P3 BRA `(.L_x_51) ;  /* 0x00000000000c3947 */ /* 0x000fea0003800000 */
[----:B------:R-:W5:Y:S02]  /*2500*/  LDG.E.U8 R90, desc[UR36][R10.64+0x9] ;  /* 0x000009240a5a7981 */ /* 0x000f64000c1e1100 */
[----:B-----5:R-:W-:-:S05]  /*2510*/  PRMT R12, R90, 0x8880, RZ ;  /* 0x000088805a0c7816 */ /* 0x020fca00000000ff */
[----:B------:R-:W-:-:S07]  /*2520*/  IMAD R15, R12, R89, RZ ;  /* 0x000000590c0f7224 */ /* 0x000fce00078e02ff */
.L_x_51:
[----:B------:R-:W-:Y:S05]  /*2530*/  BSYNC B1 ;  /* 0x0000000000017941 */ /* 0x000fea0003800000 */
.L_x_50:
[----:B------:R-:W-:Y:S01]  /*2540*/  @!P3 IMAD R31, R31, R88, R15 ;  /* 0x000000581f1fb224 */ /* 0x000fe200078e020f */
[----:B------:R-:W-:Y:S04]  /*2550*/  BSSY B1, `(.L_x_52) ;  /* 0x0000006000017945 */ /* 0x000fe80003800000 */
[----:B------:R0:W-:Y:S01]  /*2560*/  @!P3 STG.E.U8 desc[UR36][R6.64+0x9], R31 ;  /* 0x0000091f0600b986 */ /* 0x0001e2000c101124 */
[----:B------:R-:W-:Y:S05]  /*2570*/  @P5 BRA `(.L_x_53) ;  /* 0x00000000000c5947 */ /* 0x000fea0003800000 */
[----:B------:R-:W5:Y:S02]  /*2580*/  LDG.E.U8 R90, desc[UR36][R8.64+0x10] ;  /* 0x00001024085a7981 */ /* 0x000f64000c1e1100 */
[----:B-----5:R-:W-:-:S05]  /*2590*/  PRMT R12, R90, 0x8880, RZ ;  /* 0x000088805a0c7816 */ /* 0x020fca00000000ff */
[----:B------:R-:W-:-:S07]  /*25a0*/  IMAD R15, R12, R89, RZ ;  /* 0x000000590c0f7224 */ /* 0x000fce00078e02ff */
.L_x_53:
[----:B------:R-:W-:Y:S05]  /*25b0*/  BSYNC B1 ;  /* 0x0000000000017941 */ /* 0x000fea0003800000 */
.L_x_52:
[----:B---3--:R-:W-:Y:S01]  /*25c0*/  @!P5 IMAD R13, R32, R88, R15 ;  /* 0x00000058200dd224 */ /* 0x008fe200078e020f */
[----:B------:R-:W-:Y:S04]  /*25d0*/  BSSY B1, `(.L_x_54) ;  /* 0x0000006000017945 */ /* 0x000fe80003800000 */
[----:B------:R3:W-:Y:S01]  /*25e0*/  @!P5 STG.E.U8 desc[UR36][R4.64+0x10], R13 ;  /* 0x0000100d0400d986 */ /* 0x0007e2000c101124 */
[----:B------:R-:W-:Y:S05]  /*25f0*/  @P2 BRA `(.L_x_55) ;  /* 0x00000000000c2947 */ /* 0x000fea0003800000 */
[----:B------:R-:W5:Y:S02]  /*2600*/  LDG.E.U8 R90, desc[UR36][R8.64+0x11] ;  /* 0x00001124085a7981 */ /* 0x000f64000c1e1100 */
[----:B-----5:R-:W-:-:S05]  /*2610*/  PRMT R12, R90, 0x8880, RZ ;  /* 0x000088805a0c7816 */ /* 0x020fca00000000ff */
[----:B------:R-:W-:-:S07]  /*2620*/  IMAD R15, R12, R89, RZ ;  /* 0x000000590c0f7224 */ /* 0x000fce00078e02ff */
.L_x_55:
[----:B------:R-:W-:Y:S05]  /*2630*/  BSYNC B1 ;  /* 0x0000000000017941 */ /* 0x000fea0003800000 */
.L_x_54:
        /* <DEDUP_REMOVED lines=11> */
.L_x_57:
[----:B------:R-:W-:Y:S05]  /*26f0*/  BSYNC B1 ;  /* 0x0000000000017941 */ /* 0x000fea0003800000 */
.L_x_56:
[----:B---3--:R-:W-:Y:S01]  /*2700*/  @!P4 IMAD R13, R34, R88, R15 ;  /* 0x00000058220dc224 */ /* 0x008fe200078e020f */
[----:B------:R-:W-:Y:S04]  /*2710*/  BSSY B1, `(.L_x_58) ;  /* 0x0000006000017945 */ /* 0x000fe80003800000 */
[----:B------:R3:W-:Y:S01]  /*2720*/  @!P4 STG.E.U8 desc[UR36][R6.64+0x10], R13 ;  /* 0x0000100d0600c986 */ /* 0x0007e2000c101124 */
[----:B------:R-:W-:Y:S05]  /*2730*/  @P3 BRA `(.L_x_59) ;  /* 0x00000000000c3947 */ /* 0x000fea0003800000 */
[----:B------:R-:W5:Y:S02]  /*2740*/  LDG.E.U8 R90, desc[UR36][R10.64+0x11] ;  /* 0x000011240a5a7981 */ /* 0x000f64000c1e1100 */
[----:B-----5:R-:W-:-:S05]  /*2750*/  PRMT R12, R90, 0x8880, RZ ;  /* 0x000088805a0c7816 */ /* 0x020fca00000000ff */
[----:B------:R-:W-:-:S07]  /*2760*/  IMAD R15, R12, R89, RZ ;  /* 0x000000590c0f7224 */ /* 0x000fce00078e02ff */
.L_x_59:
[----:B------:R-:W-:Y:S05]  /*2770*/  BSYNC B1 ;  /* 0x0000000000017941 */ /* 0x000fea0003800000 */
.L_x_58:
[----:B------:R-:W-:Y:S01]  /*2780*/  @!P3 IMAD R35, R35, R88, R15 ;  /* 0x000000582323b224 */ /* 0x000fe200078e020f */
[----:B------:R-:W-:Y:S04]  /*2790*/  BSSY B1, `(.L_x_60) ;  /* 0x0000006000017945 */ /* 0x000fe80003800000 */
[----:B------:R0:W-:Y:S01]  /*27a0*/  @!P3 STG.E.U8 desc[UR36][R6.64+0x11], R35 ;  /* 0x000011230600b986 */ /* 0x0001e2000c101124 */
[----:B------:R-:W-:Y:S05]  /*27b0*/  @P5 BRA `(.L_x_61) ;  /* 0x00000000000c5947 */ /* 0x000fea0003800000 */
[----:B------:R-:W5:Y:S02]  /*27c0*/  LDG.E.U8 R90, desc[UR36][R8.64+0x18] ;  /* 0x00001824085a7981 */ /* 0x000f64000c1e1100 */
[----:B-----5:R-:W-:-:S05]  /*27d0*/  PRMT R12, R90, 0x8880, RZ ;  /* 0x000088805a0c7816 */ /* 0x020fca00000000ff */
[----:B------:R-:W-:-:S07]  /*27e0*/  IMAD R15, R12, R89, RZ ;  /* 0x000000590c0f7224 */ /* 0x000fce00078e02ff */
.L_x_61:
[----:B------:R-:W-:Y:S05]  /*27f0*/  BSYNC B1 ;  /* 0x0000000000017941 */ /* 0x000fea0003800000 */
.L_x_60:
[----:B---3--:R-:W-:Y:S01]  /*2800*/  @!P5 IMAD R13, R36, R88, R15 ;  /* 0x00000058240dd224 */ /* 0x008fe200078e020f */
[----:B------:R-:W-:Y:S04]  /*2810*/  BSSY B1, `(.L_x_62) ;  /* 0x0000006000017945 */ /* 0x000fe80003800000 */
[----:B------:R3:W-:Y:S01]  /*2820*/  @!P5 STG.E.U8 desc[UR36][R4.64+0x18], R13 ;  /* 0x0000180d0400d986 */ /* 0x0007e2000c101124 */
[----:B------:R-:W-:Y:S05]  /*2830*/  @P2 BRA `(.L_x_63) ;  /* 0x00000000000c2947 */ /* 0x000fea0003800000 */
[----:B------:R-:W5:Y:S02]  /*2840*/  LDG.E.U8 R90, desc[UR36][R8.64+0x19] ;  /* 0x00001924085a7981 */ /* 0x000f64000c1e1100 */
[----:B-----5:R-:W-:-:S05]  /*2850*/  PRMT R12, R90, 0x8880, RZ ;  /* 0x000088805a0c7816 */ /* 0x020fca00000000ff */
[----:B------:R-:W-:-:S07]  /*2860*/  IMAD R15, R12, R89, RZ ;  /* 0x000000590c0f7224 */ /* 0x000fce00078e02ff */
.L_x_63:
[----:B------:R-:W-:Y:S05]  /*2870*/  BSYNC B1 ;  /* 0x0000000000017941 */ /* 0x000fea0003800000 */
.L_x_62:
        /* <DEDUP_REMOVED lines=11> */
.L_x_65:
[----:B------:R-:W-:Y:S05]  /*2930*/  BSYNC B1 ;  /* 0x0000000000017941 */ /* 0x000fea0003800000 */
.L_x_64:
[----:B---3--:R-:W-:Y:S01]  /*2940*/  @!P4 IMAD R13, R38, R88, R15 ;  /* 0x00000058260dc224 */ /* 0x008fe200078e020f */
[----:B------:R-:W-:Y:S04]  /*2950*/  BSSY B1, `(.L_x_66) ;  /* 0x0000006000017945 */ /* 0x000fe80003800000 */
[----:B------:R3:W-:Y:S01]  /*2960*/  @!P4 STG.E.U8 desc[UR36][R6.64+0x18], R13 ;  /* 0x0000180d0600c986 */ /* 0x0007e2000c101124 */
[----:B------:R-:W-:Y:S05]  /*2970*/  @P3 BRA `(.L_x_67) ;  /* 0x00000000000c3947 */ /* 0x000fea0003800000 */
[----:B------:R-:W5:Y:S02]  /*2980*/  LDG.E.U8 R90, desc[UR36][R10.64+0x19] ;  /* 0x000019240a5a7981 */ /* 0x000f64000c1e1100 */
[----:B-----5:R-:W-:-:S05]  /*2990*/  PRMT R12, R90, 0x8880, RZ ;  /* 0x000088805a0c7816 */ /* 0x020fca00000000ff */
[----:B------:R-:W-:-:S07]  /*29a0*/  IMAD R15, R12, R89, RZ ;  /* 0x000000590c0f7224 */ /* 0x000fce00078e02ff */
.L_x_67:
[----:B------:R-:W-:Y:S05]  /*29b0*/  BSYNC B1 ;  /* 0x0000000000017941 */ /* 0x000fea0003800000 */
.L_x_66:
[----:B------:R-:W-:Y:S01]  /*29c0*/  @!P3 IMAD R39, R39, R88, R15 ;  /* 0x000000582727b224 */ /* 0x000fe200078e020f */
[----:B------:R-:W-:Y:S04]  /*29d0*/  BSSY B1, `(.L_x_68) ;  /* 0x0000006000017945 */ /* 0x000fe80003800000 */
[----:B------:R0:W-:Y:S01]  /*29e0*/  @!P3 STG.E.U8 desc[UR36][R6.64+0x19], R39 ;  /* 0x000019270600b986 */ /* 0x0001e2000c101124 */
[----:B------:R-:W-:Y:S05]  /*29f0*/  @P5 BRA `(.L_x_69) ;  /* 0x00000000000c5947 */ /* 0x000fea0003800000 */
[----:B------:R-:W5:Y:S02]  /*2a00*/  LDG.E.U8 R90, desc[UR36][R8.64+0x20] ;  /* 0x00002024085a7981 */ /* 0x000f64000c1e1100 */
[----:B-----5:R-:W-:-:S05]  /*2a10*/  PRMT R12, R90, 0x8880, RZ ;  /* 0x000088805a0c7816 */ /* 0x020fca00000000ff */
[----:B------:R-:W-:-:S07]  /*2a20*/  IMAD R15, R12, R89, RZ ;  /* 0x000000590c0f7224 */ /* 0x000fce00078e02ff */
.L_x_69:
[----:B------:R-:W-:Y:S05]  /*2a30*/  BSYNC B1 ;  /* 0x0000000000017941 */ /* 0x000fea0003800000 */
.L_x_68:
[----:B---3--:R-:W-:Y:S01]  /*2a40*/  @!P5 IMAD R13, R40, R88, R15 ;  /* 0x00000058280dd224 */ /* 0x008fe200078e020f */
[----:B------:R-:W-:Y:S04]  /*2a50*/  BSSY B1, `(.L_x_70) ;  /* 0x0000006000017945 */ /* 0x000fe80003800000 */
[----:B------:R3:W-:Y:S01]  /*2a60*/  @!P5 STG.E.U8 desc[UR36][R4.64+0x20], R13 ;  /* 0x0000200d0400d986 */ /* 0x0007e2000c101124 */
[----:B------:R-:W-:Y:S05]  /*2a70*/  @P2 BRA `(.L_x_71) ;  /* 0x00000000000c2947 */ /* 0x000fea0003800000 */
[----:B------:R-:W5:Y:S02]  /*2a80*/  LDG.E.U8 R90, desc[UR36][R8.64+0x21] ;  /* 0x00002124085a7981 */ /* 0x000f64000c1e1100 */
[----:B-----5:R-:W-:-:S05]  /*2a90*/  PRMT R12, R90, 0x8880, RZ ;  /* 0x000088805a0c7816 */ /* 0x020fca00000000ff */
[----:B------:R-:W-:-:S07]  /*2aa0*/  IMAD R15, R12, R89, RZ ;  /* 0x000000590c0f7224 */ /* 0x000fce00078e02ff */
.L_x_71:
[----:B------:R-:W-:Y:S05]  /*2ab0*/  BSYNC B1 ;  /* 0x0000000000017941 */ /* 0x000fea0003800000 */
.L_x_70:
        /* <DEDUP_REMOVED lines=11> */
.L_x_73:
[----:B------:R-:W-:Y:S05]  /*2b70*/  BSYNC B1 ;  /* 0x0000000000017941 */ /* 0x000fea0003800000 */
.L_x_72:
[----:B---3--:R-:W-:Y:S01]  /*2b80*/  @!P4 IMAD R13, R42, R88, R15 ;  /* 0x000000582a0dc224 */ /* 0x008fe200078e020f */
[----:B------:R-:W-:Y:S04]  /*2b90*/  BSSY B1, `(.L_x_74) ;  /* 0x0000006000017945 */ /* 0x000fe80003800000 */
[----:B------:R3:W-:Y:S01]  /*2ba0*/  @!P4 STG.E.U8 desc[UR36][R6.64+0x20], R13 ;  /* 0x0000200d0600c986 */ /* 0x0007e2000c101124 */
[----:B------:R-:W-:Y:S05]  /*2bb0*/  @P3 BRA `(.L_x_75) ;  /* 0x00000000000c3947 */ /* 0x000fea0003800000 */
[----:B------:R-:W5:Y:S02]  /*2bc0*/  LDG.E.U8 R90, desc[UR36][R10.64+0x21] ;  /* 0x000021240a5a7981 */ /* 0x000f64000c1e1100 */
[----:B-----5:R-:W-:-:S05]  /*2bd0*/  PRMT R12, R90, 0x8880, RZ ;  /* 0x000088805a0c7816 */ /* 0x020fca00000000ff */
[----:B------:R-:W-:-:S07]  /*2be0*/  IMAD R15, R12, R89, RZ ;  /* 0x000000590c0f7224 */ /* 0x000fce00078e02ff */
.L_x_75:
[----:B------:R-:W-:Y:S05]  /*2bf0*/  BSYNC B1 ;  /* 0x0000000000017941 */ /* 0x000fea0003800000 */
.L_x_74:
[----:B------:R-:W-:Y:S01]  /*2c00*/  @!P3 IMAD R43, R43, R88, R15 ;  /* 0x000000582b2bb224 */ /* 0x000fe200078e020f */
[----:B------:R-:W-:Y:S04]  /*2c10*/  BSSY B1, `(.L_x_76) ;  /* 0x0000006000017945 */ /* 0x000fe80003800000 */
[----:B------:R0:W-:Y:S01]  /*2c20*/  @!P3 STG.E.U8 desc[UR36][R6.64+0x21], R43 ;  /* 0x0000212b0600b986 */ /* 0x0001e2000c101124 */
[----:B------:R-:W-:Y:S05]  /*2c30*/  @P5 BRA `(.L_x_77) ;  /* 0x00000000000c5947 */ /* 0x000fea0003800000 */
[----:B------:R-:W5:Y:S02]  /*2c40*/  LDG.E.U8 R90, desc[UR36][R8.64+0x28] ;  /* 0x00002824085a7981 */ /* 0x000f64000c1e1100 */
[----:B-----5:R-:W-:-:S05]  /*2c50*/  PRMT R12, R90, 0x8880, RZ ;  /* 0x000088805a0c7816 */ /* 0x020fca00000000ff */
[----:B------:R-:W-:-:S07]  /*2c60*/  IMAD R15, R12, R89, RZ ;  /* 0x000000590c0f7224 */ /* 0x000fce00078e02ff */
.L_x_77:
[----:B------:R-:W-:Y:S05]  /*2c70*/  BSYNC B1 ;  /* 0x0000000000017941 */ /* 0x000fea0003800000 */
.L_x_76:
[----:B---3--:R-:W-:Y:S01]  /*2c80*/  @!P5 IMAD R13, R44, R88, R15 ;  /* 0x000000582c0dd224 */ /* 0x008fe200078e020f */
[----:B------:R-:W-:Y:S04]  /*2c90*/  BSSY B1, `(.L_x_78) ;  /* 0x0000006000017945 */ /* 0x000fe80003800000 */
[----:B------:R3:W-:Y:S01]  /*2ca0*/  @!P5 STG.E.U8 desc[UR36][R4.64+0x28], R13 ;  /* 0x0000280d0400d986 */ /* 0x0007e2000c101124 */
[----:B------:R-:W-:Y:S05]  /*2cb0*/  @P2 BRA `(.L_x_79) ;  /* 0x00000000000c2947 */ /* 0x000fea0003800000 */
[----:B------:R-:W5:Y:S02]  /*2cc0*/  LDG.E.U8 R90, desc[UR36][R8.64+0x29] ;  /* 0x00002924085a7981 */ /* 0x000f64000c1e1100 */
[----:B-----5:R-:W-:-:S05]  /*2cd0*/  PRMT R12, R90, 0x8880, RZ ;  /* 0x000088805a0c7816 */ /* 0x020fca00000000ff */
[----:B------:R-:W-:-:S07]  /*2ce0*/  IMAD R15, R12, R89, RZ ;  /* 0x000000590c0f7224 */ /* 0x000fce00078e02ff */
.L_x_79:
[----:B------:R-:W-:Y:S05]  /*2cf0*/  BSYNC B1 ;  /* 0x0000000000017941 */ /* 0x000fea0003800000 */
.L_x_78:
        /* <DEDUP_REMOVED lines=11> */
.L_x_81:
[----:B------:R-:W-:Y:S05]  /*2db0*/  BSYNC B1 ;  /* 0x0000000000017941 */ /* 0x000fea0003800000 */
.L_x_80:
[----:B---3--:R-:W-:Y:S01]  /*2dc0*/  @!P4 IMAD R13, R46, R88, R15 ;  /* 0x000000582e0dc224 */ /* 0x008fe200078e020f */
[----:B------:R-:W-:Y:S04]  /*2dd0*/  BSSY B1, `(.L_x_82) ;  /* 0x0000006000017945 */ /* 0x000fe80003800000 */
[----:B------:R3:W-:Y:S01]  /*2de0*/  @!P4 STG.E.U8 desc[UR36][R6.64+0x28], R13 ;  /* 0x0000280d0600c986 */ /* 0x0007e2000c101124 */
[----:B------:R-:W-:Y:S05]  /*2df0*/  @P3 BRA `(.L_x_83) ;  /* 0x00000000000c3947 */ /* 0x000fea0003800000 */
[----:B------:R-:W5:Y:S02]  /*2e00*/  LDG.E.U8 R90, desc[UR36][R10.64+0x29] ;  /* 0x000029240a5a7981 */ /* 0x000f64000c1e1100 */
[----:B-----5:R-:W-:-:S05]  /*2e10*/  PRMT R12, R90, 0x8880, RZ ;  /* 0x000088805a0c7816 */ /* 0x020fca00000000ff */
[----:B------:R-:W-:-:S07]  /*2e20*/  IMAD R15, R12, R89, RZ ;  /* 0x000000590c0f7224 */ /* 0x000fce00078e02ff */
.L_x_83:
[----:B------:R-:W-:Y:S05]  /*2e30*/  BSYNC B1 ;  /* 0x0000000000017941 */ /* 0x000fea0003800000 */
.L_x_82:
[----:B------:R-:W-:Y:S01]  /*2e40*/  @!P3 IMAD R47, R47, R88, R15 ;  /* 0x000000582f2fb224 */ /* 0x000fe200078e020f */
[----:B------:R-:W-:Y:S04]  /*2e50*/  BSSY B1, `(.L_x_84) ;  /* 0x0000006000017945 */ /* 0x000fe80003800000 */
[----:B------:R0:W-:Y:S01]  /*2e60*/  @!P3 STG.E.U8 desc[UR36][R6.64+0x29], R47 ;  /* 0x0000292f0600b986 */ /* 0x0001e2000c101124 */
[----:B------:R-:W-:Y:S05]  /*2e70*/  @P5 BRA `(.L_x_85) ;  /* 0x00000000000c5947 */ /* 0x000fea0003800000 */
[----:B------:R-:W5:Y:S02]  /*2e80*/  LDG.E.U8 R90, desc[UR36][R8.64+0x30] ;  /* 0x00003024085a7981 */ /* 0x000f64000c1e1100 */
[----:B-----5:R-:W-:-:S05]  /*2e90*/  PRMT R12, R90, 0x8880, RZ ;  /* 0x000088805a0c7816 */ /* 0x020fca00000000ff */
[----:B------:R-:W-:-:S07]  /*2ea0*/  IMAD R15, R12, R89, RZ ;  /* 0x000000590c0f7224 */ /* 0x000fce00078e02ff */
.L_x_85:
[----:B------:R-:W-:Y:S05]  /*2eb0*/  BSYNC B1 ;  /* 0x0000000000017941 */ /* 0x000fea0003800000 */
.L_x_84:
[----:B---3--:R-:W-:Y:S01]  /*2ec0*/  @!P5 IMAD R13, R48, R88, R15 ;  /* 0x00000058300dd224 */ /* 0x008fe200078e020f */
[----:B------:R-:W-:Y:S04]  /*2ed0*/  BSSY B1, `(.L_x_86) ;  /* 0x0000006000017945 */ /* 0x000fe80003800000 */
[----:B------:R3:W-:Y:S01]  /*2ee0*/  @!P5 STG.E.U8 desc[UR36][R4.64+0x30], R13 ;  /* 0x0000300d0400d986 */ /* 0x0007e2000c101124 */
[----:B------:R-:W-:Y:S05]  /*2ef0*/  @P2 BRA `(.L_x_87) ;  /* 0x00000000000c2947 */ /* 0x000fea0003800000 */
[----:B------:R-:W5:Y:S02]  /*2f00*/  LDG.E.U8 R90, desc[UR36][R8.64+0x31] ;  /* 0x00003124085a7981 */ /* 0x000f64000c1e1100 */
[----:B-----5:R-:W-:-:S05]  /*2f10*/  PRMT R12, R90, 0x8880, RZ ;  /* 0x000088805a0c7816 */ /* 0x020fca00000000ff */
[----:B------:R-:W-:-:S07]  /*2f20*/  IMAD R15, R12, R89, RZ ;  /* 0x000000590c0f7224 */ /* 0x000fce00078e02ff */
.L_x_87:
[----:B------:R-:W-:Y:S05]  /*2f30*/  BSYNC B1 ;  /* 0x0000000000017941 */ /* 0x000fea0003800000 */
.L_x_86:
        /* <DEDUP_REMOVED lines=11> */
.L_x_89:
[----:B------:R-:W-:Y:S05]  /*2ff0*/  BSYNC B1 ;  /* 0x0000000000017941 */ /* 0x000fea0003800000 */
.L_x_88:
[----:B---3--:R-:W-:Y:S01]  /*3000*/  @!P4 IMAD R13, R50, R88, R15 ;  /* 0x00000058320dc224 */ /* 0x008fe200078e020f */
[----:B------:R-:W-:Y:S04]  /*3010*/  BSSY B1, `(.L_x_90) ;  /* 0x0000006000017945 */ /* 0x000fe80003800000 */
[----:B------:R3:W-:Y:S01]  /*3020*/  @!P4 STG.E.U8 desc[UR36][R6.64+0x30], R13 ;  /* 0x0000300d0600c986 */ /* 0x0007e2000c101124 */
[----:B------:R-:W-:Y:S05]  /*3030*/  @P3 BRA `(.L_x_91) ;  /* 0x00000000000c3947 */ /* 0x000fea0003800000 */
[----:B------:R-:W5:Y:S02]  /*3040*/  LDG.E.U8 R90, desc[UR36][R10.64+0x31] ;  /* 0x000031240a5a7981 */ /* 0x000f64000c1e1100 */
[----:B-----5:R-:W-:-:S05]  /*3050*/  PRMT R12, R90, 0x8880, RZ ;  /* 0x000088805a0c7816 */ /* 0x020fca00000000ff */
[----:B------:R-:W-:-:S07]  /*3060*/  IMAD R15, R12, R89, RZ ;  /* 0x000000590c0f7224 */ /* 0x000fce00078e02ff */
.L_x_91:
[----:B------:R-:W-:Y:S05]  /*3070*/  BSYNC B1 ;  /* 0x0000000000017941 */ /* 0x000fea0003800000 */
.L_x_90:
[----:B------:R-:W-:Y:S01]  /*3080*/  @!P3 IMAD R51, R51, R88, R15 ;  /* 0x000000583333b224 */ /* 0x000fe200078e020f */
[----:B------:R-:W-:Y:S04]  /*3090*/  BSSY B1, `(.L_x_92) ;  /* 0x0000006000017945 */ /* 0x000fe80003800000 */
[----:B------:R0:W-:Y:S01]  /*30a0*/  @!P3 STG.E.U8 desc[UR36][R6.64+0x31], R51 ;  /* 0x000031330600b986 */ /* 0x0001e2000c101124 */
[----:B------:R-:W-:Y:S05]  /*30b0*/  @P5 BRA `(.L_x_93) ;  /* 0x00000000000c5947 */ /* 0x000fea0003800000 */
[----:B------:R-:W5:Y:S02]  /*30c0*/  LDG.E.U8 R90, desc[UR36][R8.64+0x38] ;  /* 0x00003824085a7981 */ /* 0x000f64000c1e1100 */
[----:B-----5:R-:W-:-:S05]  /*30d0*/  PRMT R12, R90, 0x8880, RZ ;  /* 0x000088805a0c7816 */ /* 0x020fca00000000ff */
[----:B------:R-:W-:-:S07]  /*30e0*/  IMAD R15, R12, R89, RZ ;  /* 0x000000590c0f7224 */ /* 0x000fce00078e02ff */
.L_x_93:
[----:B------:R-:W-:Y:S05]  /*30f0*/  BSYNC B1 ;  /* 0x0000000000017941 */ /* 0x000fea0003800000 */
.L_x_92:
[----:B---3--:R-:W-:Y:S01]  /*3100*/  @!P5 IMAD R13, R52, R88, R15 ;  /* 0x00000058340dd224 */ /* 0x008fe200078e020f */
[----:B------:R-:W-:Y:S04]  /*3110*/  BSSY B1, `(.L_x_94) ;  /* 0x0000006000017945 */ /* 0x000fe80003800000 */
[----:B------:R3:W-:Y:S01]  /*3120*/  @!P5 STG.E.U8 desc[UR36][R4.64+0x38], R13 ;  /* 0x0000380d0400d986 */ /* 0x0007e2000c101124 */
[----:B------:R-:W-:Y:S05]  /*3130*/  @P2 BRA `(.L_x_95) ;  /* 0x00000000000c2947 */ /* 0x000fea0003800000 */
[----:B------:R-:W5:Y:S02]  /*3140*/  LDG.E.U8 R90, desc[UR36][R8.64+0x39] ;  /* 0x00003924085a7981 */ /* 0x000f64000c1e1100 */
[----:B-----5:R-:W-:-:S05]  /*3150*/  PRMT R12, R90, 0x8880, RZ ;  /* 0x000088805a0c7816 */ /* 0x020fca00000000ff */
[----:B------:R-:W-:-:S07]  /*3160*/  IMAD R15, R12, R89, RZ ;  /* 0x000000590c0f7224 */ /* 0x000fce00078e02ff */
.L_x_95:
[----:B------:R-:W-:Y:S05]  /*3170*/  BSYNC B1 ;  /* 0x0000000000017941 */ /* 0x000fea0003800000 */
.L_x_94:
        /* <DEDUP_REMOVED lines=11> */
.L_x_97:
[----:B------:R-:W-:Y:S05]  /*3230*/  BSYNC B1 ;  /* 0x0000000000017941 */ /* 0x000fea0003800000 */
.L_x_96:
[----:B---3--:R-:W-:Y:S01]  /*3240*/  @!P4 IMAD R13, R54, R88, R15 ;  /* 0x00000058360dc224 */ /* 0x008fe200078e020f */
[----:B------:R-:W-:Y:S04]  /*3250*/  BSSY B1, `(.L_x_98) ;  /* 0x0000006000017945 */ /* 0x000fe80003800000 */
[----:B------:R3:W-:Y:S01]  /*3260*/  @!P4 STG.E.U8 desc[UR36][R6.64+0x38], R13 ;  /* 0x0000380d0600c986 */ /* 0x0007e2000c101124 */
[----:B------:R-:W-:Y:S05]  /*3270*/  @P3 BRA `(.L_x_99) ;  /* 0x00000000000c3947 */ /* 0x000fea0003800000 */
[----:B------:R-:W5:Y:S02]  /*3280*/  LDG.E.U8 R90, desc[UR36][R10.64+0x39] ;  /* 0x000039240a5a7981 */ /* 0x000f64000c1e1100 */
[----:B-----5:R-:W-:-:S05]  /*3290*/  PRMT R12, R90, 0x8880, RZ ;  /* 0x000088805a0c7816 */ /* 0x020fca00000000ff */
[----:B------:R-:W-:-:S07]  /*32a0*/  IMAD R15, R12, R89, RZ ;  /* 0x000000590c0f7224 */ /* 0x000fce00078e02ff */
.L_x_99:
[----:B------:R-:W-:Y:S05]  /*32b0*/  BSYNC B1 ;  /* 0x0000000000017941 */ /* 0x000fea0003800000 */
.L_x_98:
[----:B------:R-:W-:Y:S01]  /*32c0*/  @!P3 IMAD R55, R55, R88, R15 ;  /* 0x000000583737b224 */ /* 0x000fe200078e020f */
[----:B------:R-:W-:Y:S04]  /*32d0*/  BSSY B1, `(.L_x_100) ;  /* 0x0000006000017945 */ /* 0x000fe80003800000 */
[----:B------:R0:W-:Y:S01]  /*32e0*/  @!P3 STG.E.U8 desc[UR36][R6.64+0x39], R55 ;  /* 0x000039370600b986 */ /* 0x0001e2000c101124 */
[----:B------:R-:W-:Y:S05]  /*32f0*/  @P5 BRA `(.L_x_101) ;  /* 0x00000000000c5947 */ /* 0x000fea0003800000 */
[----:B------:R-:W5:Y:S02]  /*3300*/  LDG.E.U8 R90, desc[UR36][R8.64+0x40] ;  /* 0x00004024085a7981 */ /* 0x000f64000c1e1100 */
[----:B-----5:R-:W-:-:S05]  /*3310*/  PRMT R12, R90, 0x8880, RZ ;  /* 0x000088805a0c7816 */ /* 0x020fca00000000ff */
[----:B------:R-:W-:-:S07]  /*3320*/  IMAD R15, R12, R89, RZ ;  /* 0x000000590c0f7224 */ /* 0x000fce00078e02ff */
.L_x_101:
[----:B------:R-:W-:Y:S05]  /*3330*/  BSYNC B1 ;  /* 0x0000000000017941 */ /* 0x000fea0003800000 */
.L_x_100:
[----:B---3--:R-:W-:Y:S01]  /*3340*/  @!P5 IMAD R13, R56, R88, R15 ;  /* 0x00000058380dd224 */ /* 0x008fe200078e020f */
[----:B------:R-:W-:Y:S04]  /*3350*/  BSSY B1, `(.L_x_102) ;  /* 0x0000006000017945 */ /* 0x000fe80003800000 */
[----:B------:R3:W-:Y:S01]  /*3360*/  @!P5 STG.E.U8 desc[UR36][R4.64+0x40], R13 ;  /* 0x0000400d0400d986 */ /* 0x0007e2000c101124 */
[----:B------:R-:W-:Y:S05]  /*3370*/  @P2 BRA `(.L_x_103) ;  /* 0x00000000000c2947 */ /* 0x000fea0003800000 */
[----:B------:R-:W5:Y:S02]  /*3380*/  LDG.E.U8 R90, desc[UR36][R8.64+0x41] ;  /* 0x00004124085a7981 */ /* 0x000f64000c1e1100 */
[----:B-----5:R-:W-:-:S05]  /*3390*/  PRMT R12, R90, 0x8880, RZ ;  /* 0x000088805a0c7816 */ /* 0x020fca00000000ff */
[----:B------:R-:W-:-:S07]  /*33a0*/  IMAD R15, R12, R89, RZ ;  /* 0x000000590c0f7224 */ /* 0x000fce00078e02ff */
.L_x_103:
[----:B------:R-:W-:Y:S05]  /*33b0*/  BSYNC B1 ;  /* 0x0000000000017941 */ /* 0x000fea0003800000 */
.L_x_102:
        /* <DEDUP_REMOVED lines=11> */
.L_x_105:
[----:B------:R-:W-:Y:S05]  /*3470*/  BSYNC B1 ;  /* 0x0000000000017941 */ /* 0x000fea0003800000 */
.L_x_104:
[----:B---3--:R-:W-:Y:S01]  /*3480*/  @!P4 IMAD R13, R58, R88, R15 ;  /* 0x000000583a0dc224 */ /* 0x008fe200078e020f */
[----:B------:R-:W-:Y:S04]  /*3490*/  BSSY B1, `(.L_x_106) ;  /* 0x0000006000017945 */ /* 0x000fe80003800000 */
[----:B------:R3:W-:Y:S01]  /*34a0*/  @!P4 STG.E.U8 desc[UR36][R6.64+0x40], R13 ;  /* 0x0000400d0600c986 */ /* 0x0007e2000c101124 */
[----:B------:R-:W-:Y:S05]  /*34b0*/  @P3 BRA `(.L_x_107) ;  /* 0x00000000000c3947 */ /* 0x000fea0003800000 */
[----:B------:R-:W5:Y:S02]  /*34c0*/  LDG.E.U8 R90, desc[UR36][R10.64+0x41] ;  /* 0x000041240a5a7981 */ /* 0x000f64000c1e1100 */
[----:B-----5:R-:W-:-:S05]  /*34d0*/  PRMT R12, R90, 0x8880, RZ ;  /* 0x000088805a0c7816 */ /* 0x020fca00000000ff */
[----:B------:R-:W-:-:S07]  /*34e0*/  IMAD R15, R12, R89, RZ ;  /* 0x000000590c0f7224 */ /* 0x000fce00078e02ff */
.L_x_107:
[----:B------:R-:W-:Y:S05]  /*34f0*/  BSYNC B1 ;  /* 0x0000000000017941 */ /* 0x000fea0003800000 */
.L_x_106:
[----:B------:R-:W-:Y:S01]  /*3500*/  @!P3 IMAD R59, R59, R88, R15 ;  /* 0x000000583b3bb224 */ /* 0x000fe200078e020f */
[----:B------:R-:W-:Y:S04]  /*3510*/  BSSY B1, `(.L_x_108) ;  /* 0x0000006000017945 */ /* 0x000fe80003800000 */
[----:B------:R0:W-:Y:S01]  /*3520*/  @!P3 STG.E.U8 desc[UR36][R6.64+0x41], R59 ;  /* 0x0000413b0600b986 */ /* 0x0001e2000c101124 */
[----:B------:R-:W-:Y:S05]  /*3530*/  @P5 BRA `(.L_x_109) ;  /* 0x00000000000c5947 */ /* 0x000fea0003800000 */
[----:B------:R-:W5:Y:S02]  /*3540*/  LDG.E.U8 R90, desc[UR36][R8.64+0x48] ;  /* 0x00004824085a7981 */ /* 0x000f64000c1e1100 */
[----:B-----5:R-:W-:-:S05]  /*3550*/  PRMT R12, R90, 0x8880, RZ ;  /* 0x000088805a0c7816 */ /* 0x020fca00000000ff */
[----:B------:R-:W-:-:S07]  /*3560*/  IMAD R15, R12, R89, RZ ;  /* 0x000000590c0f7224 */ /* 0x000fce00078e02ff */
.L_x_109:
[----:B------:R-:W-:Y:S05]  /*3570*/  BSYNC B1 ;  /* 0x0000000000017941 */ /* 0x000fea0003800000 */
.L_x_108:
[----:B---3--:R-:W-:Y:S01]  /*3580*/  @!P5 IMAD R13, R60, R88, R15 ;  /* 0x000000583c0dd224 */ /* 0x008fe200078e020f */
[----:B------:R-:W-:Y:S04]  /*3590*/  BSSY B1, `(.L_x_110) ;  /* 0x0000006000017945 */ /* 0x000fe80003800000 */
[----:B------:R3:W-:Y:S01]  /*35a0*/  @!P5 STG.E.U8 desc[UR36][R4.64+0x48], R13 ;  /* 0x0000480d0400d986 */ /* 0x0007e2000c101124 */
[----:B------:R-:W-:Y:S05]  /*35b0*/  @P2 BRA `(.L_x_111) ;  /* 0x00000000000c2947 */ /* 0x000fea0003800000 */
[----:B------:R-:W5:Y:S02]  /*35c0*/  LDG.E.U8 R90, desc[UR36][R8.64+0x49] ;  /* 0x00004924085a7981 */ /* 0x000f64000c1e1100 */
[----:B-----5:R-:W-:-:S05]  /*35d0*/  PRMT R12, R90, 0x8880, RZ ;  /* 0x000088805a0c7816 */ /* 0x020fca00000000ff */
[----:B------:R-:W-:-:S07]  /*35e0*/  IMAD R15, R12, R89, RZ ;  /* 0x000000590c0f7224 */ /* 0x000fce00078e02ff */
.L_x_111:
[----:B------:R-:W-:Y:S05]  /*35f0*/  BSYNC B1 ;  /* 0x0000000000017941 */ /* 0x000fea0003800000 */
.L_x_110:
        /* <DEDUP_REMOVED lines=11> */
.L_x_113:
[----:B------:R-:W-:Y:S05]  /*36b0*/  BSYNC B1 ;  /* 0x0000000000017941 */ /* 0x000fea0003800000 */
.L_x_112:
[----:B---3--:R-:W-:Y:S01]  /*36c0*/  @!P4 IMAD R13, R62, R88, R15 ;  /* 0x000000583e0dc224 */ /* 0x008fe200078e020f */
[----:B------:R-:W-:Y:S04]  /*36d0*/  BSSY B1, `(.L_x_114) ;  /* 0x0000006000017945 */ /* 0x000fe80003800000 */
[----:B------:R3:W-:Y:S01]  /*36e0*/  @!P4 STG.E.U8 desc[UR36][R6.64+0x48], R13 ;  /* 0x0000480d0600c986 */ /* 0x0007e2000c101124 */
[----:B------:R-:W-:Y:S05]  /*36f0*/  @P3 BRA `(.L_x_115) ;  /* 0x00000000000c3947 */ /* 0x000fea0003800000 */
[----:B------:R-:W5:Y:S02]  /*3700*/  LDG.E.U8 R90, desc[UR36][R10.64+0x49] ;  /* 0x000049240a5a7981 */ /* 0x000f64000c1e1100 */
[----:B-----5:R-:W-:-:S05]  /*3710*/  PRMT R12, R90, 0x8880, RZ ;  /* 0x000088805a0c7816 */ /* 0x020fca00000000ff */
[----:B------:R-:W-:-:S07]  /*3720*/  IMAD R15, R12, R89, RZ ;  /* 0x000000590c0f7224 */ /* 0x000fce00078e02ff */
.L_x_115:
[----:B------:R-:W-:Y:S05]  /*3730*/  BSYNC B1 ;  /* 0x0000000000017941 */ /* 0x000fea0003800000 */
.L_x_114:
[----:B------:R-:W-:Y:S01]  /*3740*/  @!P3 IMAD R63, R63, R88, R15 ;  /* 0x000000583f3fb224 */ /* 0x000fe200078e020f */
[----:B------:R-:W-:Y:S04]  /*3750*/  BSSY B1, `(.L_x_116) ;  /* 0x0000006000017945 */ /* 0x000fe80003800000 */
[----:B------:R0:W-:Y:S01]  /*3760*/  @!P3 STG.E.U8 desc[UR36][R6.64+0x49], R63 ;  /* 0x0000493f0600b986 */ /* 0x0001e2000c101124 */
[----:B------:R-:W-:Y:S05]  /*3770*/  @P5 BRA `(.L_x_117) ;  /* 0x00000000000c5947 */ /* 0x000fea0003800000 */
[----:B------:R-:W5:Y:S02]  /*3780*/  LDG.E.U8 R90, desc[UR36][R8.64+0x50] ;  /* 0x00005024085a7981 */ /* 0x000f64000c1e1100 */
[----:B-----5:R-:W-:-:S05]  /*3790*/  PRMT R12, R90, 0x8880, RZ ;  /* 0x000088805a0c7816 */ /* 0x020fca00000000ff */
[----:B------:R-:W-:-:S07]  /*37a0*/  IMAD R15, R12, R89, RZ ;  /* 0x000000590c0f7224 */ /* 0x000fce00078e02ff */
.L_x_117:
[----:B------:R-:W-:Y:S05]  /*37b0*/  BSYNC B1 ;  /* 0x0000000000017941 */ /* 0x000fea0003800000 */
.L_x_116:
[----:B---3--:R-:W-:Y:S01]  /*37c0*/  @!P5 IMAD R13, R64, R88, R15 ;  /* 0x00000058400dd224 */ /* 0x008fe200078e020f */
[----:B------:R-:W-:Y:S04]  /*37d0*/  BSSY B1, `(.L_x_118) ;  /* 0x0000006000017945 */ /* 0x000fe80003800000 */
[----:B------:R3:W-:Y:S01]  /*37e0*/  @!P5 STG.E.U8 desc[UR36][R4.64+0x50], R13 ;  /* 0x0000500d0400d986 */ /* 0x0007e2000c101124 */
[----:B------:R-:W-:Y:S05]  /*37f0*/  @P2 BRA `(.L_x_119) ;  /* 0x00000000000c2947 */ /* 0x000fea0003800000 */
[----:B------:R-:W5:Y:S02]  /*3800*/  LDG.E.U8 R90, desc[UR36][R8.64+0x51] ;  /* 0x00005124085a7981 */ /* 0x000f64000c1e1100 */
[----:B-----5:R-:W-:-:S05]  /*3810*/  PRMT R12, R90, 0x8880, RZ ;  /* 0x000088805a0c7816 */ /* 0x020fca00000000ff */
[----:B------:R-:W-:-:S07]  /*3820*/  IMAD R15, R12, R89, RZ ;  /* 0x000000590c0f7224 */ /* 0x000fce00078e02ff */
.L_x_119:
[----:B------:R-:W-:Y:S05]  /*3830*/  BSYNC B1 ;  /* 0x0000000000017941 */ /* 0x000fea0003800000 */
.L_x_118:
        /* <DEDUP_REMOVED lines=11> */
.L_x_121:
[----:B------:R-:W-:Y:S05]  /*38f0*/  BSYNC B1 ;  /* 0x0000000000017941 */ /* 0x000fea0003800000 */
.L_x_120:
[----:B---3--:R-:W-:Y:S01]  /*3900*/  @!P4 IMAD R13, R66, R88, R15 ;  /* 0x00000058420dc224 */ /* 0x008fe200078e020f */
[----:B------:R-:W-:Y:S04]  /*3910*/  BSSY B1, `(.L_x_122) ;  /* 0x0000006000017945 */ /* 0x000fe80003800000 */
[----:B------:R3:W-:Y:S01]  /*3920*/  @!P4 STG.E.U8 desc[UR36][R6.64+0x50], R13 ;  /* 0x0000500d0600c986 */ /* 0x0007e2000c101124 */
[----:B------:R-:W-:Y:S05]  /*3930*/  @P3 BRA `(.L_x_123) ;  /* 0x00000000000c3947 */ /* 0x000fea0003800000 */
[----:B------:R-:W5:Y:S02]  /*3940*/  LDG.E.U8 R90, desc[UR36][R10.64+0x51] ;  /* 0x000051240a5a7981 */ /* 0x000f64000c1e1100 */
[----:B-----5:R-:W-:-:S05]  /*3950*/  PRMT R12, R90, 0x8880, RZ ;  /* 0x000088805a0c7816 */ /* 0x020fca00000000ff */
[----:B------:R-:W-:-:S07]  /*3960*/  IMAD R15, R12, R89, RZ ;  /* 0x000000590c0f7224 */ /* 0x000fce00078e02ff */
.L_x_123:
[----:B------:R-:W-:Y:S05]  /*3970*/  BSYNC B1 ;  /* 0x0000000000017941 */ /* 0x000fea0003800000 */
.L_x_122:
[----:B------:R-:W-:Y:S01]  /*3980*/  @!P3 IMAD R67, R67, R88, R15 ;  /* 0x000000584343b224 */ /* 0x000fe200078e020f */
[----:B------:R-:W-:Y:S04]  /*3990*/  BSSY B1, `(.L_x_124) ;  /* 0x0000006000017945 */ /* 0x000fe80003800000 */
[----:B------:R0:W-:Y:S01]  /*39a0*/  @!P3 STG.E.U8 desc[UR36][R6.64+0x51], R67 ;  /* 0x000051430600b986 */ /* 0x0001e2000c101124 */
[----:B------:R-:W-:Y:S05]  /*39b0*/  @P5 BRA `(.L_x_125) ;  /* 0x00000000000c5947 */ /* 0x000fea0003800000 */
[----:B------:R-:W5:Y:S02]  /*39c0*/  LDG.E.U8 R90, desc[UR36][R8.64+0x58] ;  /* 0x00005824085a7981 */ /* 0x000f64000c1e1100 */
[----:B-----5:R-:W-:-:S05]  /*39d0*/  PRMT R12, R90, 0x8880, RZ ;  /* 0x000088805a0c7816 */ /* 0x020fca00000000ff */
[----:B------:R-:W-:-:S07]  /*39e0*/  IMAD R15, R12, R89, RZ ;  /* 0x000000590c0f7224 */ /* 0x000fce00078e02ff */
.L_x_125:
[----:B------:R-:W-:Y:S05]  /*39f0*/  BSYNC B1 ;  /* 0x0000000000017941 */ /* 0x000fea0003800000 */
.L_x_124:
[----:B---3--:R-:W-:Y:S01]  /*3a00*/  @!P5 IMAD R13, R68, R88, R15 ;  /* 0x00000058440dd224 */ /* 0x008fe200078e020f */
[----:B------:R-:W-:Y:S04]  /*3a10*/  BSSY B1, `(.L_x_126) ;  /* 0x0000006000017945 */ /* 0x000fe80003800000 */
[----:B------:R3:W-:Y:S01]  /*3a20*/  @!P5 STG.E.U8 desc[UR36][R4.64+0x58], R13 ;  /* 0x0000580d0400d986 */ /* 0x0007e2000c101124 */
[----:B------:R-:W-:Y:S05]  /*3a30*/  @P2 BRA `(.L_x_127) ;  /* 0x00000000000c2947 */ /* 0x000fea0003800000 */
[----:B------:R-:W5:Y:S02]  /*3a40*/  LDG.E.U8 R90, desc[UR36][R8.64+0x59] ;  /* 0x00005924085a7981 */ /* 0x000f64000c1e1100 */
[----:B-----5:R-:W-:-:S05]  /*3a50*/  PRMT R12, R90, 0x8880, RZ ;  /* 0x000088805a0c7816 */ /* 0x020fca00000000ff */
[----:B------:R-:W-:-:S07]  /*3a60*/  IMAD R15, R12, R89, RZ ;  /* 0x000000590c0f7224 */ /* 0x000fce00078e02ff */
.L_x_127:
[----:B------:R-:W-:Y:S05]  /*3a70*/  BSYNC B1 ;  /* 0x0000000000017941 */ /* 0x000fea0003800000 */
.L_x_126:
        /* <DEDUP_REMOVED lines=11> */
.L_x_129:
[----:B------:R-:W-:Y:S05]  /*3b30*/  BSYNC B1 ;  /* 0x0000000000017941 */ /* 0x000fea0003800000 */
.L_x_128:
[----:B---3--:R-:W-:Y:S01]  /*3b40*/  @!P4 IMAD R13, R70, R88, R15 ;  /* 0x00000058460dc224 */ /* 0x008fe200078e020f */
[----:B------:R-:W-:Y:S04]  /*3b50*/  BSSY B1, `(.L_x_130) ;  /* 0x0000006000017945 */ /* 0x000fe80003800000 */
[----:B------:R3:W-:Y:S01]  /*3b60*/  @!P4 STG.E.U8 desc[UR36][R6.64+0x58], R13 ;  /* 0x0000580d0600c986 */ /* 0x0007e2000c101124 */
[----:B------:R-:W-:Y:S05]  /*3b70*/  @P3 BRA `(.L_x_131) ;  /* 0x00000000000c3947 */ /* 0x000fea0003800000 */
[----:B------:R-:W5:Y:S02]  /*3b80*/  LDG.E.U8 R90, desc[UR36][R10.64+0x59] ;  /* 0x000059240a5a7981 */ /* 0x000f64000c1e1100 */
[----:B-----5:R-:W-:-:S05]  /*3b90*/  PRMT R12, R90, 0x8880, RZ ;  /* 0x000088805a0c7816 */ /* 0x020fca00000000ff */
[----:B------:R-:W-:-:S07]  /*3ba0*/  IMAD R15, R12, R89, RZ ;  /* 0x000000590c0f7224 */ /* 0x000fce00078e02ff */
.L_x_131:
[----:B------:R-:W-:Y:S05]  /*3bb0*/  BSYNC B1 ;  /* 0x0000000000017941 */ /* 0x000fea0003800000 */
.L_x_130:
[----:B------:R-:W-:Y:S01]  /*3bc0*/  @!P3 IMAD R71, R71, R88, R15 ;  /* 0x000000584747b224 */ /* 0x000fe200078e020f */
[----:B------:R-:W-:Y:S04]  /*3bd0*/  BSSY B1, `(.L_x_132) ;  /* 0x0000006000017945 */ /* 0x000fe80003800000 */
[----:B------:R0:W-:Y:S01]  /*3be0*/  @!P3 STG.E.U8 desc[UR36][R6.64+0x59], R71 ;  /* 0x000059470600b986 */ /* 0x0001e2000c101124 */
[----:B------:R-:W-:Y:S05]  /*3bf0*/  @P5 BRA `(.L_x_133) ;  /* 0x00000000000c5947 */ /* 0x000fea0003800000 */
[----:B------:R-:W5:Y:S02]  /*3c00*/  LDG.E.U8 R90, desc[UR36][R8.64+0x60] ;  /* 0x00006024085a7981 */ /* 0x000f64000c1e1100 */
[----:B-----5:R-:W-:-:S05]  /*3c10*/  PRMT R12, R90, 0x8880, RZ ;  /* 0x000088805a0c7816 */ /* 0x020fca00000000ff */
[----:B------:R-:W-:-:S07]  /*3c20*/  IMAD R15, R12, R89, RZ ;  /* 0x000000590c0f7224 */ /* 0x000fce00078e02ff */
.L_x_133:
[----:B------:R-:W-:Y:S05]  /*3c30*/  BSYNC B1 ;  /* 0x0000000000017941 */ /* 0x000fea0003800000 */
.L_x_132:
[----:B---3--:R-:W-:Y:S01]  /*3c40*/  @!P5 IMAD R13, R72, R88, R15 ;  /* 0x00000058480dd224 */ /* 0x008fe200078e020f */
[----:B------:R-:W-:Y:S04]  /*3c50*/  BSSY B1, `(.L_x_134) ;  /* 0x0000006000017945 */ /* 0x000fe80003800000 */
[----:B------:R3:W-:Y:S01]  /*3c60*/  @!P5 STG.E.U8 desc[UR36][R4.64+0x60], R13 ;  /* 0x0000600d0400d986 */ /* 0x0007e2000c101124 */
[----:B------:R-:W-:Y:S05]  /*3c70*/  @P2 BRA `(.L_x_135) ;  /* 0x00000000000c2947 */ /* 0x000fea0003800000 */
[----:B------:R-:W5:Y:S02]  /*3c80*/  LDG.E.U8 R90, desc[UR36][R8.64+0x61] ;  /* 0x00006124085a7981 */ /* 0x000f64000c1e1100 */
[----:B-----5:R-:W-:-:S05]  /*3c90*/  PRMT R12, R90, 0x8880, RZ ;  /* 0x000088805a0c7816 */ /* 0x020fca00000000ff */
[----:B------:R-:W-:-:S07]  /*3ca0*/  IMAD R15, R12, R89, RZ ;  /* 0x000000590c0f7224 */ /* 0x000fce00078e02ff */
.L_x_135:
[----:B------:R-:W-:Y:S05]  /*3cb0*/  BSYNC B1 ;  /* 0x0000000000017941 */ /* 0x000fea0003800000 */
.L_x_134:
        /* <DEDUP_REMOVED lines=11> */
.L_x_137:
[----:B------:R-:W-:Y:S05]  /*3d70*/  BSYNC B1 ;  /* 0x0000000000017941 */ /* 0x000fea0003800000 */
.L_x_136:
[----:B---3--:R-:W-:Y:S01]  /*3d80*/  @!P4 IMAD R13, R74, R88, R15 ;  /* 0x000000584a0dc224 */ /* 0x008fe200078e020f */
[----:B------:R-:W-:Y:S04]  /*3d90*/  BSSY B1, `(.L_x_138) ;  /* 0x0000006000017945 */ /* 0x000fe80003800000 */
[----:B------:R3:W-:Y:S01]  /*3da0*/  @!P4 STG.E.U8 desc[UR36][R6.64+0x60], R13 ;  /* 0x0000600d0600c986 */ /* 0x0007e2000c101124 */
[----:B------:R-:W-:Y:S05]  /*3db0*/  @P3 BRA `(.L_x_139) ;  /* 0x00000000000c3947 */ /* 0x000fea0003800000 */
[----:B------:R-:W5:Y:S02]  /*3dc0*/  LDG.E.U8 R90, desc[UR36][R10.64+0x61] ;  /* 0x000061240a5a7981 */ /* 0x000f64000c1e1100 */
[----:B-----5:R-:W-:-:S05]  /*3dd0*/  PRMT R12, R90, 0x8880, RZ ;  /* 0x000088805a0c7816 */ /* 0x020fca00000000ff */
[----:B------:R-:W-:-:S07]  /*3de0*/  IMAD R15, R12, R89, RZ ;  /* 0x000000590c0f7224 */ /* 0x000fce00078e02ff */
.L_x_139:
[----:B------:R-:W-:Y:S05]  /*3df0*/  BSYNC B1 ;  /* 0x0000000000017941 */ /* 0x000fea0003800000 */
.L_x_138:
[----:B------:R-:W-:Y:S01]  /*3e00*/  @!P3 IMAD R75, R75, R88, R15 ;  /* 0x000000584b4bb224 */ /* 0x000fe200078e020f */
[----:B------:R-:W-:Y:S04]  /*3e10*/  BSSY B1, `(.L_x_140) ;  /* 0x0000006000017945 */ /* 0x000fe80003800000 */
[----:B------:R0:W-:Y:S01]  /*3e20*/  @!P3 STG.E.U8 desc[UR36][R6.64+0x61], R75 ;  /* 0x0000614b0600b986 */ /* 0x0001e2000c101124 */
[----:B------:R-:W-:Y:S05]  /*3e30*/  @P5 BRA `(.L_x_141) ;  /* 0x00000000000c5947 */ /* 0x000fea0003800000 */
[----:B------:R-:W5:Y:S02]  /*3e40*/  LDG.E.U8 R90, desc[UR36][R8.64+0x68] ;  /* 0x00006824085a7981 */ /* 0x000f64000c1e1100 */
[----:B-----5:R-:W-:-:S05]  /*3e50*/  PRMT R12, R90, 0x8880, RZ ;  /* 0x000088805a0c7816 */ /* 0x020fca00000000ff */
[----:B------:R-:W-:-:S07]  /*3e60*/  IMAD R15, R12, R89, RZ ;  /* 0x000000590c0f7224 */ /* 0x000fce00078e02ff */
.L_x_141:
[----:B------:R-:W-:Y:S05]  /*3e70*/  BSYNC B1 ;  /* 0x0000000000017941 */ /* 0x000fea0003800000 */
.L_x_140:
[----:B---3--:R-:W-:Y:S01]  /*3e80*/  @!P5 IMAD R13, R76, R88, R15 ;  /* 0x000000584c0dd224 */ /* 0x008fe200078e020f */
[----:B------:R-:W-:Y:S04]  /*3e90*/  BSSY B1, `(.L_x_142) ;  /* 0x0000006000017945 */ /* 0x000fe80003800000 */
[----:B------:R3:W-:Y:S01]  /*3ea0*/  @!P5 STG.E.U8 desc[UR36][R4.64+0x68], R13 ;  /* 0x0000680d0400d986 */ /* 0x0007e2000c101124 */
[----:B------:R-:W-:Y:S05]  /*3eb0*/  @P2 BRA `(.L_x_143) ;  /* 0x00000000000c2947 */ /* 0x000fea0003800000 */
[----:B------:R-:W5:Y:S02]  /*3ec0*/  LDG.E.U8 R90, desc[UR36][R8.64+0x69] ;  /* 0x00006924085a7981 */ /* 0x000f64000c1e1100 */
[----:B-----5:R-:W-:-:S05]  /*3ed0*/  PRMT R12, R90, 0x8880, RZ ;  /* 0x000088805a0c7816 */ /* 0x020fca00000000ff */
[----:B------:R-:W-:-:S07]  /*3ee0*/  IMAD R15, R12, R89, RZ ;  /* 0x000000590c0f7224 */ /* 0x000fce00078e02ff */
.L_x_143:
[----:B------:R-:W-:Y:S05]  /*3ef0*/  BSYNC B1 ;  /* 0x0000000000017941 */ /* 0x000fea0003800000 */
.L_x_142:
        /* <DEDUP_REMOVED lines=11> */
.L_x_145:
[----:B------:R-:W-:Y:S05]  /*3fb0*/  BSYNC B1 ;  /* 0x0000000000017941 */ /* 0x000fea0003800000 */
.L_x_144:
[----:B---3--:R-:W-:Y:S01]  /*3fc0*/  @!P4 IMAD R13, R78, R88, R15 ;  /* 0x000000584e0dc224 */ /* 0x008fe200078e020f */
[----:B------:R-:W-:Y:S04]  /*3fd0*/  BSSY B1, `(.L_x_146) ;  /* 0x0000006000017945 */ /* 0x000fe80003800000 */
[----:B------:R3:W-:Y:S01]  /*3fe0*/  @!P4 STG.E.U8 desc[UR36][R6.64+0x68], R13 ;  /* 0x0000680d0600c986 */ /* 0x0007e2000c101124 */
[----:B------:R-:W-:Y:S05]  /*3ff0*/  @P3 BRA `(.L_x_147) ;  /* 0x00000000000c3947 */ /* 0x000fea0003800000 */
[----:B------:R-:W5:Y:S02]  /*4000*/  LDG.E.U8 R90, desc[UR36][R10.64+0x69] ;  /* 0x000069240a5a7981 */ /* 0x000f64000c1e1100 */
[----:B-----5:R-:W-:-:S05]  /*4010*/  PRMT R12, R90, 0x8880, RZ ;  /* 0x000088805a0c7816 */ /* 0x020fca00000000ff */
[----:B------:R-:W-:-:S07]  /*4020*/  IMAD R15, R12, R89, RZ ;  /* 0x000000590c0f7224 */ /* 0x000fce00078e02ff */
.L_x_147:
[----:B------:R-:W-:Y:S05]  /*4030*/  BSYNC B1 ;  /* 0x0000000000017941 */ /* 0x000fea0003800000 */
.L_x_146:
[----:B------:R-:W-:Y:S01]  /*4040*/  @!P3 IMAD R79, R79, R88, R15 ;  /* 0x000000584f4fb224 */ /* 0x000fe200078e020f */
[----:B------:R-:W-:Y:S04]  /*4050*/  BSSY B1, `(.L_x_148) ;  /* 0x0000006000017945 */ /* 0x000fe80003800000 */
[----:B------:R0:W-:Y:S01]  /*4060*/  @!P3 STG.E.U8 desc[UR36][R6.64+0x69], R79 ;  /* 0x0000694f0600b986 */ /* 0x0001e2000c101124 */
[----:B------:R-:W-:Y:S05]  /*4070*/  @P5 BRA `(.L_x_149) ;  /* 0x00000000000c5947 */ /* 0x000fea0003800000 */
[----:B------:R-:W5:Y:S02]  /*4080*/  LDG.E.U8 R90, desc[UR36][R8.64+0x70] ;  /* 0x00007024085a7981 */ /* 0x000f64000c1e1100 */
[----:B-----5:R-:W-:-:S05]  /*4090*/  PRMT R12, R90, 0x8880, RZ ;  /* 0x000088805a0c7816 */ /* 0x020fca00000000ff */
[----:B------:R-:W-:-:S07]  /*40a0*/  IMAD R15, R12, R89, RZ ;  /* 0x000000590c0f7224 */ /* 0x000fce00078e02ff */
.L_x_149:
[----:B------:R-:W-:Y:S05]  /*40b0*/  BSYNC B1 ;  /* 0x0000000000017941 */ /* 0x000fea0003800000 */
.L_x_148:
[----:B---3--:R-:W-:Y:S01]  /*40c0*/  @!P5 IMAD R13, R80, R88, R15 ;  /* 0x00000058500dd224 */ /* 0x008fe200078e020f */
[----:B------:R-:W-:Y:S04]  /*40d0*/  BSSY B1, `(.L_x_150) ;  /* 0x0000006000017945 */ /* 0x000fe80003800000 */
[----:B------:R3:W-:Y:S01]  /*40e0*/  @!P5 STG.E.U8 desc[UR36][R4.64+0x70], R13 ;  /* 0x0000700d0400d986 */ /* 0x0007e2000c101124 */
[----:B------:R-:W-:Y:S05]  /*40f0*/  @P2 BRA `(.L_x_151) ;  /* 0x00000000000c2947 */ /* 0x000fea0003800000 */
[----:B------:R-:W5:Y:S02]  /*4100*/  LDG.E.U8 R90, desc[UR36][R8.64+0x71] ;  /* 0x00007124085a7981 */ /* 0x000f64000c1e1100 */
[----:B-----5:R-:W-:-:S05]  /*4110*/  PRMT R12, R90, 0x8880, RZ ;  /* 0x000088805a0c7816 */ /* 0x020fca00000000ff */
[----:B------:R-:W-:-:S07]  /*4120*/  IMAD R15, R12, R89, RZ ;  /* 0x000000590c0f7224 */ /* 0x000fce00078e02ff */
.L_x_151:
[----:B------:R-:W-:Y:S05]  /*4130*/  BSYNC B1 ;  /* 0x0000000000017941 */ /* 0x000fea0003800000 */
.L_x_150:
[----:B------:R-:W-:Y:S01]  /*4140*/  ISETP.LT.OR P4, PT, R3, 0x71, !P0 ;  /* 0x000000710300780c */ /* 0x000fe20004781670 */
[----:B------:R-:W-:Y:S01]  /*4150*/  @!P2 IMAD R81, R81, R88, R15 ;  /* 0x000000585151a224 */ /* 0x000fe200078e020f */
[----:B------:R-:W-:Y:S01]  /*4160*/  BSSY B1, `(.L_x_152) ;  /* 0x000000a000017945 */ /* 0x000fe20003800000 */
[C---:B------:R-:W-:Y:S02]  /*4170*/  ISETP.LT.OR P3, PT, R3.reuse, 0x72, !P0 ;  /* 0x000000720300780c */ /* 0x040fe40004761670 */
[C---:B------:R-:W-:Y:S01]  /*4180*/  ISETP.LT.OR P5, PT, R3.reuse, 0x79, !P0 ;  /* 0x000000790300780c */ /* 0x040fe200047a1670 */
[----:B------:R0:W-:Y:S01]  /*4190*/  @!P2 STG.E.U8 desc[UR36][R4.64+0x71], R81 ;  /* 0x000071510400a986 */ /* 0x0001e2000c101124 */
[C---:B------:R-:W-:Y:S02]  /*41a0*/  ISETP.LT.OR P2, PT, R3.reuse, 0x79, !P1 ;  /* 0x000000790300780c */ /* 0x040fe40004f41670 */
[----:B------:R-:W-:-:S04]  /*41b0*/  ISETP.LT.OR P1, PT, R3, 0x7a, !P1 ;  /* 0x0000007a0300780c */ /* 0x000fc80004f21670 */
[----:B------:R-:W-:Y:S09]  /*41c0*/  @P4 BRA `(.L_x_153) ;  /* 0x00000000000c4947 */ /* 0x000ff20003800000 */
[----:B------:R-:W5:Y:S02]  /*41d0*/  LDG.E.U8 R90, desc[UR36][R10.64+0x70] ;  /* 0x000070240a5a7981 */ /* 0x000f64000c1e1100 */
[----:B-----5:R-:W-:-:S05]  /*41e0*/  PRMT R12, R90, 0x8880, RZ ;  /* 0x000088805a0c7816 */ /* 0x020fca00000000ff */
[----:B------:R-:W-:-:S07]  /*41f0*/  IMAD R15, R12, R89, RZ ;  /* 0x000000590c0f7224 */ /* 0x000fce00078e02ff */
.L_x_153:
[----:B------:R-:W-:Y:S05]  /*4200*/  BSYNC B1 ;  /* 0x0000000000017941 */ /* 0x000fea0003800000 */
.L_x_152:
[----:B---3--:R-:W-:Y:S01]  /*4210*/  @!P4 IMAD R13, R82, R88, R15 ;  /* 0x00000058520dc224 */ /* 0x008fe200078e020f */
[----:B------:R-:W-:Y:S04]  /*4220*/  BSSY B1, `(.L_x_154) ;  /* 0x0000006000017945 */ /* 0x000fe80003800000 */
[----:B------:R3:W-:Y:S01]  /*4230*/  @!P4 STG.E.U8 desc[UR36][R6.64+0x70], R13 ;  /* 0x0000700d0600c986 */ /* 0x0007e2000c101124 */
[----:B------:R-:W-:Y:S05]  /*4240*/  @P3 BRA `(.L_x_155) ;  /* 0x00000000000c3947 */ /* 0x000fea0003800000 */
[----:B------:R-:W5:Y:S02]  /*4250*/  LDG.E.U8 R90, desc[UR36][R10.64+0x71] ;  /* 0x000071240a5a7981 */ /* 0x000f64000c1e1100 */
[----:B-----5:R-:W-:-:S05]  /*4260*/  PRMT R12, R90, 0x8880, RZ ;  /* 0x000088805a0c7816 */ /* 0x020fca00000000ff */
[----:B------:R-:W-:-:S07]  /*4270*/  IMAD R15, R12, R89, RZ ;  /* 0x000000590c0f7224 */ /* 0x000fce00078e02ff */
.L_x_155:
[----:B------:R-:W-:Y:S05]  /*4280*/  BSYNC B1 ;  /* 0x0000000000017941 */ /* 0x000fea0003800000 */
.L_x_154:
[----:B------:R-:W-:Y:S01]  /*4290*/  @!P3 IMAD R83, R83, R88, R15 ;  /* 0x000000585353b224 */ /* 0x000fe200078e020f */
[----:B------:R-:W-:Y:S04]  /*42a0*/  BSSY B1, `(.L_x_156) ;  /* 0x0000006000017945 */ /* 0x000fe80003800000 */
[----:B------:R0:W-:Y:S01]  /*42b0*/  @!P3 STG.E.U8 desc[UR36][R6.64+0x71], R83 ;  /* 0x000071530600b986 */ /* 0x0001e2000c101124 */
[----:B------:R-:W-:Y:S05]  /*42c0*/  @P2 BRA `(.L_x_157) ;  /* 0x00000000000c2947 */ /* 0x000fea0003800000 */
[----:B------:R-:W5:Y:S02]  /*42d0*/  LDG.E.U8 R90, desc[UR36][R8.64+0x78] ;  /* 0x00007824085a7981 */ /* 0x000f64000c1e1100 */
[----:B-----5:R-:W-:-:S05]  /*42e0*/  PRMT R12, R90, 0x8880, RZ ;  /* 0x000088805a0c7816 */ /* 0x020fca00000000ff */
[----:B------:R-:W-:-:S07]  /*42f0*/  IMAD R15, R12, R89, RZ ;  /* 0x000000590c0f7224 */ /* 0x000fce00078e02ff */
.L_x_157:
[----:B------:R-:W-:Y:S05]  /*4300*/  BSYNC B1 ;  /* 0x0000000000017941 */ /* 0x000fea0003800000 */
.L_x_156:
[----:B---3--:R-:W-:Y:S01]  /*4310*/  @!P2 IMAD R13, R84, R88, R15 ;  /* 0x00000058540da224 */ /* 0x008fe200078e020f */
[----:B------:R-:W-:Y:S04]  /*4320*/  BSSY B1, `(.L_x_158) ;  /* 0x0000006000017945 */ /* 0x000fe80003800000 */
[----:B------:R3:W-:Y:S01]  /*4330*/  @!P2 STG.E.U8 desc[UR36][R4.64+0x78], R13 ;  /* 0x0000780d0400a986 */ /* 0x0007e2000c101124 */
[----:B------:R-:W-:Y:S05]  /*4340*/  @P1 BRA `(.L_x_159) ;  /* 0x00000000000c1947 */ /* 0x000fea0003800000 */
[----:B------:R-:W5:Y:S02]  /*4350*/  LDG.E.U8 R90, desc[UR36][R8.64+0x79] ;  /* 0x00007924085a7981 */ /* 0x000f64000c1e1100 */
[----:B-----5:R-:W-:-:S05]  /*4360*/  PRMT R12, R90, 0x8880, RZ ;  /* 0x000088805a0c7816 */ /* 0x020fca00000000ff */
[----:B------:R-:W-:-:S07]  /*4370*/  IMAD R15, R12, R89, RZ ;  /* 0x000000590c0f7224 */ /* 0x000fce00078e02ff */
.L_x_159:
[----:B------:R-:W-:Y:S05]  /*4380*/  BSYNC B1 ;  /* 0x0000000000017941 */ /* 0x000fea0003800000 */
.L_x_158:
[----:B------:R-:W-:Y:S01]  /*4390*/  @!P1 IMAD R85, R85, R88, R15 ;  /* 0x0000005855559224 */ /* 0x000fe200078e020f */
[----:B------:R-:W-:Y:S04]  /*43a0*/  BSSY B1, `(.L_x_160) ;  /* 0x0000006000017945 */ /* 0x000fe80003800000 */
[----:B------:R0:W-:Y:S01]  /*43b0*/  @!P1 STG.E.U8 desc[UR36][R4.64+0x79], R85 ;  /* 0x0000795504009986 */ /* 0x0001e2000c101124 */
[----:B------:R-:W-:Y:S05]  /*43c0*/  @P5 BRA `(.L_x_161) ;  /* 0x00000000000c5947 */ /* 0x000fea0003800000 */
[----:B------:R-:W0:Y:S02]  /*43d0*/  LDG.E.U8 R90, desc[UR36][R10.64+0x78] ;  /* 0x000078240a5a7981 */ /* 0x000e24000c1e1100 */
[----:B0123--:R-:W-:-:S05]  /*43e0*/  PRMT R4, R90, 0x8880, RZ ;  /* 0x000088805a047816 */ /* 0x00ffca00000000ff */
[----:B------:R-:W-:-:S07]  /*43f0*/  IMAD R15, R4, R89, RZ ;  /* 0x00000059040f7224 */ /* 0x000fce00078e02ff */
.L_x_161:
[----:B------:R-:W-:Y:S05]  /*4400*/  BSYNC B1 ;  /* 0x0000000000017941 */ /* 0x000fea0003800000 */
.L_x_160:
[----:B0123--:R-:W-:Y:S01]  /*4410*/  @!P5 IMAD R5, R86, R88, R15 ;  /* 0x000000585605d224 */ /* 0x00ffe200078e020f */
[----:B------:R-:W-:Y:S01]  /*4420*/  ISETP.LT.OR P0, PT, R3, 0x7a, !P0 ;  /* 0x0000007a0300780c */ /* 0x000fe20004701670 */
[----:B------:R-:W-:Y:S03]  /*4430*/  BSSY B1, `(.L_x_162) ;  /* 0x0000006000017945 */ /* 0x000fe60003800000 */
[----:B------:R0:W-:Y:S09]  /*4440*/  @!P5 STG.E.U8 desc[UR36][R6.64+0x78], R5 ;  /* 0x000078050600d986 */ /* 0x0001f2000c101124 */
[----:B------:R-:W-:Y:S05]  /*4450*/  @P0 BRA `(.L_x_163) ;  /* 0x00000000000c0947 */ /* 0x000fea0003800000 */
[----:B------:R-:W2:Y:S02]  /*4460*/  LDG.E.U8 R90, desc[UR36][R10.64+0x79] ;  /* 0x000079240a5a7981 */ /* 0x000ea4000c1e1100 */
[----:B--2---:R-:W-:-:S05]  /*4470*/  PRMT R4, R90, 0x8880, RZ ;  /* 0x000088805a047816 */ /* 0x004fca00000000ff */
[----:B------:R-:W-:-:S07]  /*4480*/  IMAD R15, R4, R89, RZ ;  /* 0x00000059040f7224 */ /* 0x000fce00078e02ff */
.L_x_163:
[----:B------:R-:W-:Y:S05]  /*4490*/  BSYNC B1 ;  /* 0x0000000000017941 */ /* 0x000fea0003800000 */
.L_x_162:
[----:B------:R-:W-:Y:S01]  /*44a0*/  IMAD R15, R87, R88, R15 ;  /* 0x00000058570f7224 */ /* 0x000fe200078e020f */
[----:B------:R-:W-:Y:S06]  /*44b0*/  @P0 BRA `(.L_x_164) ;  /* 0x0000000c00100947 */ /* 0x000fec0003800000 */
[----:B------:R1:W-:Y:S01]  /*44c0*/  STG.E.U8 desc[UR36][R6.64+0x79], R15 ;  /* 0x0000790f06007986 */ /* 0x0003e2000c101124 */
[----:B------:R-:W-:Y:S05]  /*44d0*/  BRA `(.L_x_164) ;  /* 0x0000000c00087947 */ /* 0x000fea0003800000 */
.L_x_35:
[C---:B------:R-:W-:Y:S02]  /*44e0*/  ISETP.GE.AND P1, PT, R96.reuse, 0x1, PT ;  /* 0x000000016000780c */ /* 0x040fe40003f26270 */
[----:B------:R-:W-:Y:S02]  /*44f0*/  ISETP.GE.AND P0, PT, R96, 0x9, PT ;  /* 0x000000096000780c */ /* 0x000fe40003f06270 */
[C---:B------:R-:W-:Y:S02]  /*4500*/  ISETP.LT.OR P4, PT, R3.reuse, 0x1, !P1 ;  /* 0x000000010300780c */ /* 0x040fe40004f81670 */
[C---:B------:R-:W-:Y:S02]  /*4510*/  ISETP.LT.OR P3, PT, R3.reuse, 0x2, !P1 ;  /* 0x000000020300780c */ /* 0x040fe40004f61670 */
[C---:B------:R-:W-:Y:S02]  /*4520*/  ISETP.LT.OR P2, PT, R3.reuse, 0x1, !P0 ;  /* 0x000000010300780c */ /* 0x040fe40004741670 */
[----:B------:R-:W-:-:S07]  /*4530*/  ISETP.LT.OR P5, PT, R3, 0x2, !P0 ;  /* 0x000000020300780c */ /* 0x000fce00047a1670 */
[-C--:B------:R-:W-:Y:S02]  /*4540*/  @!P4 IMAD R9, R24, R88.reuse, RZ ;  /* 0x000000581809c224 */ /* 0x080fe400078e02ff */
[-C--:B------:R-:W-:Y:S02]  /*4550*/  @!P3 IMAD R25, R25, R88.reuse, RZ ;  /* 0x000000581919b224 */ /* 0x080fe400078e02ff */
[-C--:B------:R-:W-:Y:S01]  /*4560*/  @!P2 IMAD R11, R26, R88.reuse, RZ ;  /* 0x000000581a0ba224 */ /* 0x080fe200078e02ff */
[----:B------:R0:W-:Y:S01]  /*4570*/  @!P4 STG.E.U8 desc[UR36][R4.64], R9 ;  /* 0x000000090400c986 */ /* 0x0001e2000c101124 */
[----:B------:R-:W-:Y:S01]  /*4580*/  ISETP.LT.OR P4, PT, R3, 0x9, !P1 ;  /* 0x000000090300780c */ /* 0x000fe20004f81670 */
[----:B------:R-:W-:Y:S02]  /*4590*/  @!P5 IMAD R27, R27, R88, RZ ;  /* 0x000000581b1bd224 */ /* 0x000fe400078e02ff */
[----:B------:R-:W-:Y:S01]  /*45a0*/  @!P3 STG.E.U8 desc[UR36][R4.64+0x1], R25 ;  /* 0x000001190400b986 */ /* 0x000fe2000c101124 */
[----:B------:R-:W-:-:S03]  /*45b0*/  ISETP.LT.OR P3, PT, R3, 0xa, !P1 ;  /* 0x0000000a0300780c */ /* 0x000fc60004f61670 */
[----:B------:R1:W-:Y:S01]  /*45c0*/  @!P2 STG.E.U8 desc[UR36][R6.64], R11 ;  /* 0x0000000b0600a986 */ /* 0x0003e2000c101124 */
[----:B------:R-:W-:-:S03]  /*45d0*/  ISETP.LT.OR P2, PT, R3, 0x9, !P0 ;  /* 0x000000090300780c */ /* 0x000fc60004741670 */
[----:B------:R-:W-:Y:S01]  /*45e0*/  @!P5 STG.E.U8 desc[UR36][R6.64+0x1], R27 ;  /* 0x0000011b0600d986 */ /* 0x000fe2000c101124 */
[----:B------:R-:W-:Y:S01]  /*45f0*/  ISETP.LT.OR P5, PT, R3, 0xa, !P0 ;  /* 0x0000000a0300780c */ /* 0x000fe200047a1670 */
[----:B------:R-:W-:-:S04]  /*4600*/  @!P4 IMAD R13, R28, R88, RZ ;  /* 0x000000581c0dc224 */ /* 0x000fc800078e02ff */
[-C--:B------:R-:W-:Y:S01]  /*4610*/  @!P3 IMAD R29, R29, R88.reuse, RZ ;  /* 0x000000581d1db224 */ /* 0x080fe200078e02ff */
[----:B------:R-:W-:Y:S01]  /*4620*/  @!P4 STG.E.U8 desc[UR36][R4.64+0x8], R13 ;  /* 0x0000080d0400c986 */ /* 0x000fe2000c101124 */
[C---:B------:R-:W-:Y:S02]  /*4630*/  ISETP.LT.OR P4, PT, R3.reuse, 0x11, !P1 ;  /* 0x000000110300780c */ /* 0x040fe40004f81670 */
[-C--:B0-----:R-:W-:Y:S01]  /*4640*/  @!P2 IMAD R9, R30, R88.reuse, RZ ;  /* 0x000000581e09a224 */ /* 0x081fe200078e02ff */
[----:B------:R-:W-:Y:S01]  /*4650*/  @!P3 STG.E.U8 desc[UR36][R4.64+0x9], R29 ;  /* 0x0000091d0400b986 */ /* 0x000fe2000c101124 */
[----:B------:R-:W-:Y:S02]  /*4660*/  ISETP.LT.OR P3, PT, R3, 0x12, !P1 ;  /* 0x000000120300780c */ /* 0x000fe40004f61670 */
[----:B------:R-:W-:Y:S01]  /*4670*/  @!P5 IMAD R31, R31, R88, RZ ;  /* 0x000000581f1fd224 */ /* 0x000fe200078e02ff */
[----:B------:R0:W-:Y:S01]  /*4680*/  @!P2 STG.E.U8 desc[UR36][R6.64+0x8], R9 ;  /* 0x000008090600a986 */ /* 0x0001e2000c101124 */
[----:B------:R-:W-:-:S03]  /*4690*/  ISETP.LT.OR P2, PT, R3, 0x11, !P0 ;  /* 0x000000110300780c */ /* 0x000fc60004741670 */
[----:B------:R-:W-:Y:S01]  /*46a0*/  @!P5 STG.E.U8 desc[UR36][R6.64+0x9], R31 ;  /* 0x0000091f0600d986 */ /* 0x000fe2000c101124 */
[----:B------:R-:W-:Y:S01]  /*46b0*/  ISETP.LT.OR P5, PT, R3, 0x12, !P0 ;  /* 0x000000120300780c */ /* 0x000fe200047a1670 */
[----:B-1----:R-:W-:-:S04]  /*46c0*/  @!P4 IMAD R11, R32, R88, RZ ;  /* 0x00000058200bc224 */ /* 0x002fc800078e02ff */
        /* <DEDUP_REMOVED lines=109> */
[----:B------:R1:W-:Y:S01]  /*4da0*/  @!P4 STG.E.U8 desc[UR36][R4.64+0x58], R13 ;  /* 0x0000580d0400c986 */ /* 0x0003e2000c101124 */
        /* <DEDUP_REMOVED lines=13> */
[-C--:B-1----:R-:W-:Y:S01]  /*4e80*/  @!P2 IMAD R13, R74, R88.reuse, RZ ;  /* 0x000000584a0da224 */ /* 0x082fe200078e02ff */
[----:B------:R-:W-:Y:S01]  /*4e90*/  @!P3 STG.E.U8 desc[UR36][R4.64+0x61], R73 ;  /* 0x000061490400b986 */ /* 0x000fe2000c101124 */
[----:B------:R-:W-:Y:S02]  /*4ea0*/  ISETP.LT.OR P3, PT, R3, 0x6a, !P1 ;  /* 0x0000006a0300780c */ /* 0x000fe40004f61670 */
[----:B------:R-:W-:Y:S01]  /*4eb0*/  @!P5 IMAD R75, R75, R88, RZ ;  /* 0x000000584b4bd224 */ /* 0x000fe200078e02ff */
[----:B------:R1:W-:Y:S01]  /*4ec0*/  @!P2 STG.E.U8 desc[UR36][R6.64+0x60], R13 ;  /* 0x0000600d0600a986 */ /* 0x0003e2000c101124 */
[----:B------:R-:W-:-:S03]  /*4ed0*/  ISETP.LT.OR P2, PT, R3, 0x69, !P0 ;  /* 0x000000690300780c */ /* 0x000fc60004741670 */
[----:B------:R-:W-:Y:S01]  /*4ee0*/  @!P5 STG.E.U8 desc[UR36][R6.64+0x61], R75 ;  /* 0x0000614b0600d986 */ /* 0x000fe2000c101124 */
[----:B------:R-:W-:Y:S01]  /*4ef0*/  ISETP.LT.OR P5, PT, R3, 0x6a, !P0 ;  /* 0x0000006a0300780c */ /* 0x000fe200047a1670 */
[----:B0-----:R-:W-:-:S04]  /*4f00*/  @!P4 IMAD R9, R76, R88, RZ ;  /* 0x000000584c09c224 */ /* 0x001fc800078e02ff */
[-C--:B------:R-:W-:Y:S01]  /*4f10*/  @!P3 IMAD R77, R77, R88.reuse, RZ ;  /* 0x000000584d4db224 */ /* 0x080fe200078e02ff */
[----:B------:R-:W-:Y:S01]  /*4f20*/  @!P4 STG.E.U8 desc[UR36][R4.64+0x68], R9 ;  /* 0x000068090400c986 */ /* 0x000fe2000c101124 */
[C---:B------:R-:W-:Y:S02]  /*4f30*/  ISETP.LT.OR P4, PT, R3.reuse, 0x72, !P1 ;  /* 0x000000720300780c */ /* 0x040fe40004f81670 */
[-C--:B--2---:R-:W-:Y:S01]  /*4f40*/  @!P2 IMAD R11, R78, R88.reuse, RZ ;  /* 0x000000584e0ba224 */ /* 0x084fe200078e02ff */
[----:B------:R-:W-:Y:S01]  /*4f50*/  @!P3 STG.E.U8 desc[UR36][R4.64+0x69], R77 ;  /* 0x0000694d0400b986 */ /* 0x000fe2000c101124 */
[----:B------:R-:W-:Y:S02]  /*4f60*/  ISETP.LT.OR P3, PT, R3, 0x71, !P1 ;  /* 0x000000710300780c */ /* 0x000fe40004f61670 */
[----:B------:R-:W-:Y:S01]  /*4f70*/  @!P5 IMAD R79, R79, R88, RZ ;  /* 0x000000584f4fd224 */ /* 0x000fe200078e02ff */
[----:B------:R0:W-:Y:S01]  /*4f80*/  @!P2 STG.E.U8 desc[UR36][R6.64+0x68], R11 ;  /* 0x0000680b0600a986 */ /* 0x0001e2000c101124 */
[----:B------:R-:W-:-:S03]  /*4f90*/  ISETP.LT.OR P2, PT, R3, 0x71, !P0 ;  /* 0x000000710300780c */ /* 0x000fc60004741670 */
[----:B------:R2:W-:Y:S01]  /*4fa0*/  @!P5 STG.E.U8 desc[UR36][R6.64+0x69], R79 ;  /* 0x0000694f0600d986 */ /* 0x0005e2000c101124 */
[----:B------:R-:W-:Y:S01]  /*4fb0*/  ISETP.LT.OR P5, PT, R3, 0x79, !P0 ;  /* 0x000000790300780c */ /* 0x000fe200047a1670 */
[----:B------:R-:W-:-:S04]  /*4fc0*/  @!P4 IMAD R81, R81, R88, RZ ;  /* 0x000000585151c224 */ /* 0x000fc800078e02ff */
[-C--:B-1----:R-:W-:Y:S01]  /*4fd0*/  @!P3 IMAD R13, R80, R88.reuse, RZ ;  /* 0x00000058500db224 */ /* 0x082fe200078e02ff */
[----:B------:R2:W-:Y:S01]  /*4fe0*/  @!P4 STG.E.U8 desc[UR36][R4.64+0x71], R81 ;  /* 0x000071510400c986 */ /* 0x0005e2000c101124 */
[C---:B------:R-:W-:Y:S02]  /*4ff0*/  ISETP.LT.OR P4, PT, R3.reuse, 0x72, !P0 ;  /* 0x000000720300780c */ /* 0x040fe40004781670 */
[C---:B------:R-:W-:Y:S01]  /*5000*/  ISETP.LT.OR P0, PT, R3.reuse, 0x7a, !P0 ;  /* 0x0000007a0300780c */ /* 0x040fe20004701670 */
[----:B------:R2:W-:Y:S01]  /*5010*/  @!P3 STG.E.U8 desc[UR36][R4.64+0x70], R13 ;  /* 0x0000700d0400b986 */ /* 0x0005e2000c101124 */
[C---:B------:R-:W-:Y:S02]  /*5020*/  ISETP.LT.OR P3, PT, R3.reuse, 0x79, !P1 ;  /* 0x000000790300780c */ /* 0x040fe40004f61670 */
[----:B------:R-:W-:Y:S01]  /*5030*/  ISETP.LT.OR P1, PT, R3, 0x7a, !P1 ;  /* 0x0000007a0300780c */ /* 0x000fe20004f21670 */
[-C--:B------:R-:W-:Y:S02]  /*5040*/  @!P2 IMAD R3, R82, R88.reuse, RZ ;  /* 0x000000585203a224 */ /* 0x080fe400078e02ff */
[----:B0-----:R-:W-:-:S03]  /*5050*/  @!P5 IMAD R11, R86, R88, RZ ;  /* 0x00000058560bd224 */ /* 0x001fc600078e02ff */
[----:B------:R2:W-:Y:S01]  /*5060*/  @!P2 STG.E.U8 desc[UR36][R6.64+0x70], R3 ;  /* 0x000070030600a986 */ /* 0x0005e2000c101124 */
[-C--:B------:R-:W-:Y:S02]  /*5070*/  @!P4 IMAD R83, R83, R88.reuse, RZ ;  /* 0x000000585353c224 */ /* 0x080fe400078e02ff */
[-C--:B------:R-:W-:Y:S02]  /*5080*/  @!P0 IMAD R87, R87, R88.reuse, RZ ;  /* 0x0000005857578224 */ /* 0x080fe400078e02ff */
[-C--:B------:R-:W-:Y:S01]  /*5090*/  @!P3 IMAD R9, R84, R88.reuse, RZ ;  /* 0x000000585409b224 */ /* 0x080fe200078e02ff */
[----:B------:R2:W-:Y:S01]  /*50a0*/  @!P4 STG.E.U8 desc[UR36][R6.64+0x71], R83 ;  /* 0x000071530600c986 */ /* 0x0005e2000c101124 */
[----:B------:R-:W-:-:S03]  /*50b0*/  @!P1 IMAD R85, R85, R88, RZ ;  /* 0x0000005855559224 */ /* 0x000fc600078e02ff */
[----:B------:R2:W-:Y:S04]  /*50c0*/  @!P3 STG.E.U8 desc[UR36][R4.64+0x78], R9 ;  /* 0x000078090400b986 */ /* 0x0005e8000c101124 */
[----:B------:R2:W-:Y:S04]  /*50d0*/  @!P1 STG.E.U8 desc[UR36][R4.64+0x79], R85 ;  /* 0x0000795504009986 */ /* 0x0005e8000c101124 */
[----:B------:R2:W-:Y:S04]  /*50e0*/  @!P5 STG.E.U8 desc[UR36][R6.64+0x78], R11 ;  /* 0x0000780b0600d986 */ /* 0x0005e8000c101124 */
[----:B------:R2:W-:Y:S02]  /*50f0*/  @!P0 STG.E.U8 desc[UR36][R6.64+0x79], R87 ;  /* 0x0000795706008986 */ /* 0x0005e4000c101124 */
.L_x_164:
[----:B------:R-:W-:Y:S05]  /*5100*/  BSYNC B0 ;  /* 0x0000000000007941 */ /* 0x000fea0003800000 */
.L_x_34:
[----:B------:R-:W-:Y:S01]  /*5110*/  ULDC UR4, c[0x0][0xc] ;  /* 0x0000030000047ab9 */ /* 0x000fe20000000800 */
[----:B------:R-:W-:Y:S01]  /*5120*/  ULDC UR5, c[0x0][0x10] ;  /* 0x0000040000057ab9 */ /* 0x000fe20000000800 */
[----:B--2---:R-:W2:Y:S01]  /*5130*/  LDC R3, c[0x0][0x14] ;  /* 0x00000500ff037b82 */ /* 0x004ea20000000800 */
[----:B------:R-:W-:Y:S01]  /*5140*/  UIMAD.WIDE.U32 UR4, UR4, UR5, URZ ;  /* 0x00000005040472a5 */ /* 0x000fe2000f8e003f */
[----:B------:R-:W-:Y:S02]  /*5150*/  IMAD.MOV.U32 R93, RZ, RZ, -0x1 ;  /* 0xffffffffff5d7424 */ /* 0x000fe400078e00ff */
[----:B------:R-:W-:-:S03]  /*5160*/  IMAD.MOV.U32 R91, RZ, RZ, -0x1 ;  /* 0xffffffffff5b7424 */ /* 0x000fc600078e00ff */
[----:B--2---:R-:W-:-:S04]  /*5170*/  IMAD.WIDE.U32 R16, R3, UR4, R16 ;  /* 0x0000000403107c25 */ /* 0x004fc8000f8e0010 */
[----:B------:R-:W-:Y:S01]  /*5180*/  IMAD R3, R3, UR5, RZ ;  /* 0x0000000503037c24 */ /* 0x000fe2000f8e02ff */
[----:B------:R-:W-:Y:S02]  /*5190*/  ULDC.64 UR4, c[0x0][0x650] ;  /* 0x0001940000047ab9 */ /* 0x000fe40000000a00 */
[----:B------:R-:W-:Y:S01]  /*51a0*/  ISETP.GE.U32.AND P0, PT, R16, UR4, PT ;  /* 0x0000000410007c0c */ /* 0x000fe2000bf06070 */
[--C-:B------:R-:W-:Y:S01]  /*51b0*/  IMAD.IADD R17, R17, 0x1, R3.reuse ;  /* 0x0000000111117824 */ /* 0x100fe200078e0203 */
[----:B------:R-:W-:-:S04]  /*51c0*/  PRMT R3, RZ, 0x7610, R3 ;  /* 0x00007610ff037816 */ /* 0x000fc80000000003 */
[----:B------:R-:W-:-:S13]  /*51d0*/  ISETP.GE.U32.AND.EX P0, PT, R17, UR5, PT, P0 ;  /* 0x0000000511007c0c */ /* 0x000fda000bf06100 */
[----:B------:R-:W-:Y:S05]  /*51e0*/  @P0 BRA `(.L_x_165) ;  /* 0x0000000400640947 */ /* 0x000fea0003800000 */
[----:B------:R-:W2:Y:S01]  /*51f0*/  S2R R12, SR_CTAID.X ;  /* 0x00000000000c7919 */ /* 0x000ea20000002500 */
[----:B------:R-:W3:Y:S01]  /*5200*/  LDC.64 R10, c[0x0][0x628] ;  /* 0x00018a00ff0a7b82 */ /* 0x000ee20000000a00 */
[----:B------:R-:W-:Y:S01]  /*5210*/  ULDC UR4, c[0x0][0x150] ;  /* 0x0000540000047ab9 */ /* 0x000fe20000000800 */
[----:B------:R-:W-:Y:S01]  /*5220*/  IMAD.MOV.U32 R8, RZ, RZ, R16 ;  /* 0x000000ffff087224 */ /* 0x000fe200078e0010 */
[----:B------:R-:W0:Y:S01]  /*5230*/  S2R R24, SR_CTAID.Y ;  /* 0x0000000000187919 */ /* 0x000e220000002600 */
[----:B------:R-:W-:-:S04]  /*5240*/  IMAD.MOV.U32 R9, RZ, RZ, R17 ;  /* 0x000000ffff097224 */ /* 0x000fc800078e0011 */
[----:B------:R-:W0:Y:S08]  /*5250*/  LDC R21, c[0x0][0x144] ;  /* 0x00005100ff157b82 */ /* 0x000e300000000800 */
[----:B------:R-:W0:Y:S08]  /*5260*/  LDC R0, c[0x0][0x630] ;  /* 0x00018c00ff007b82 */ /* 0x000e300000000800 */
[----:B-1----:R-:W1:Y:S01]  /*5270*/  LDC.64 R14, c[0x0][0x620] ;  /* 0x00018800ff0e7b82 */ /* 0x002e620000000a00 */
[----:B---3--:R-:W-:-:S04]  /*5280*/  ISETP.NE.U32.AND P0, PT, R10, RZ, PT ;  /* 0x000000ff0a00720c */ /* 0x008fc80003f05070 */
[----:B------:R-:W-:Y:S02]  /*5290*/  ISETP.NE.AND.EX P0, PT, R11, RZ, PT, P0 ;  /* 0x000000ff0b00720c */ /* 0x000fe40003f05300 */
[----:B--2---:R-:W-:-:S05]  /*52a0*/  I2FP.F32.U32 R3, R12 ;  /* 0x0000000c00037245 */ /* 0x004fca0000201000 */
[----:B------:R-:W-:-:S04]  /*52b0*/  FMUL R3, R3, UR4 ;  /* 0x0000000403037c20 */ /* 0x000fc80008400000 */
[----:B------:R2:W3:Y:S02]  /*52c0*/  F2I.U32.TRUNC.NTZ R20, R3 ;  /* 0x0000000300147305 */ /* 0x0004e4000020f000 */
[----:B0-----:R-:W-:Y:S05]  /*52d0*/  @!P0 BRA `(.L_x_166) ;  /* 0x0000000000288947 */ /* 0x001fea0003800000 */
[----:B--2---:R-:W0:Y:S02]  /*52e0*/  LDC R3, c[0x0][0x634] ;  /* 0x00018d00ff037b82 */ /* 0x004e240000000800 */
[----:B0-----:R-:W-:-:S05]  /*52f0*/  IADD3 R3, P0, R16, R3, RZ ;  /* 0x0000000310037210 */ /* 0x001fca0007f1e0ff */
[----:B------:R-:W-:-:S04]  /*5300*/  IMAD.X R13, RZ, RZ, R17, P0 ;  /* 0x000000ffff0d7224 */ /* 0x000fc800000e0611 */
[----:B------:R-:W-:-:S04]  /*5310*/  IMAD.WIDE.U32 R4, R13, R10, RZ ;  /* 0x0000000a0d047225 */ /* 0x000fc800078e00ff */
[----:B----4-:R-:W-:-:S04]  /*5320*/  IMAD.WIDE.U32 R6, P0, R3, R11, R4 ;  /* 0x0000000b03067225 */ /* 0x010fc80007800004 */
[----:B------:R-:W-:-:S04]  /*5330*/  IMAD.WIDE.U32 R4, R3, R10, RZ ;  /* 0x0000000a03047225 */ /* 0x000fc800078e00ff */
[----:B------:R-:W-:Y:S01]  /*5340*/  IMAD.X R9, RZ, RZ, RZ, P0 ;  /* 0x000000ffff097224 */ /* 0x000fe200000e06ff */
[----:B------:R-:W-:Y:S01]  /*5350*/  IADD3 RZ, P0, R5, R6, RZ ;  /* 0x0000000605ff7210 */ /* 0x000fe20007f1e0ff */
[----:B------:R-:W-:-:S04]  /*5360*/  IMAD.MOV.U32 R8, RZ, RZ, R7 ;  /* 0x000000ffff087224 */ /* 0x000fc800078e0007 */
[----:B------:R-:W-:-:S08]  /*5370*/  IMAD.WIDE.U32.X R8, R13, R11, R8, P0 ;  /* 0x0000000b0d087225 */ /* 0x000fd000000e0408 */
.L_x_166:
[----:B------:R-:W0:Y:S01]  /*5380*/  LDC.64 R28, c[0x0][0x640] ;  /* 0x00019000ff1c7b82 */ /* 0x000e220000000a00 */
[-CC-:B------:R-:W-:Y:S01]  /*5390*/  SHF.R.U64 R91, R8, R0.reuse, R9.reuse ;  /* 0x00000000085b7219 */ /* 0x180fe20000001209 */
[----:B---3--:R-:W-:Y:S01]  /*53a0*/  IMAD.MOV R20, RZ, RZ, -R20 ;  /* 0x000000ffff147224 */ /* 0x008fe200078e0a14 */
[----:B------:R-:W-:Y:S01]  /*53b0*/  SHF.R.U32.HI R0, RZ, R0, R9 ;  /* 0x00000000ff007219 */ /* 0x000fe20000011609 */
[----:B------:R-:W-:Y:S01]  /*53c0*/  ULDC UR4, c[0x0][0x154] ;  /* 0x0000550000047ab9 */ /* 0x000fe20000000800 */
[----:B--2---:R-:W-:Y:S01]  /*53d0*/  IADD3 R3, P0, RZ, -R91, RZ ;  /* 0x8000005bff037210 */ /* 0x004fe20007f1e0ff */
[----:B------:R-:W-:Y:S02]  /*53e0*/  IMAD R21, R21, R20, R12 ;  /* 0x0000001415157224 */ /* 0x000fe400078e020c */
[----:B----4-:R-:W2:Y:S01]  /*53f0*/  LDC R6, c[0x0][0x618] ;  /* 0x00018600ff067b82 */ /* 0x010ea20000000800 */
[----:B------:R-:W-:Y:S02]  /*5400*/  IMAD.MOV.U32 R7, RZ, RZ, 0x1 ;  /* 0x00000001ff077424 */ /* 0x000fe400078e00ff */
[----:B------:R-:W-:-:S04]  /*5410*/  IMAD.X R5, RZ, RZ, ~R0, P0 ;  /* 0x000000ffff057224 */ /* 0x000fc800000e0e00 */
[-C--:B-1----:R-:W-:Y:S01]  /*5420*/  IMAD R0, R5, R14.reuse, RZ ;  /* 0x0000000e05007224 */ /* 0x082fe200078e02ff */
[----:B------:R-:W1:Y:S01]  /*5430*/  LDC R8, c[0x0][0x608] ;  /* 0x00018200ff087b82 */ /* 0x000e620000000800 */
[----:B------:R-:W-:-:S04]  /*5440*/  IMAD.WIDE.U32 R4, R3, R14, R16 ;  /* 0x0000000e03047225 */ /* 0x000fc800078e0010 */
[----:B------:R-:W-:Y:S01]  /*5450*/  IMAD R3, R3, R15, R0 ;  /* 0x0000000f03037224 */ /* 0x000fe200078e0200 */
[----:B------:R-:W-:Y:S02]  /*5460*/  I2FP.F32.U32 R0, R24 ;  /* 0x0000001800007245 */ /* 0x000fe40000201000 */
[----:B------:R-:W3:Y:S01]  /*5470*/  LDC R26, c[0x0][0x658] ;  /* 0x00019600ff1a7b82 */ /* 0x000ee20000000800 */
[----:B------:R-:W-:Y:S01]  /*5480*/  IMAD.IADD R3, R5, 0x1, R3 ;  /* 0x0000000105037824 */ /* 0x000fe200078e0203 */
[----:B0-----:R-:W-:Y:S01]  /*5490*/  ISETP.NE.U32.AND P0, PT, R28, RZ, PT ;  /* 0x000000ff1c00720c */ /* 0x001fe20003f05070 */
[----:B------:R-:W-:Y:S01]  /*54a0*/  FMUL R0, R0, UR4 ;  /* 0x0000000400007c20 */ /* 0x000fe20008400000 */
[----:B------:R-:W-:Y:S02]  /*54b0*/  IMAD.MOV.U32 R5, RZ, RZ, -0x1 ;  /* 0xffffffffff057424 */ /* 0x000fe400078e00ff */
[----:B------:R-:W-:Y:S01]  /*54c0*/  ISETP.NE.AND.EX P0, PT, R29, RZ, PT, P0 ;  /* 0x000000ff1d00720c */ /* 0x000fe20003f05300 */
[----:B------:R0:W4:Y:S01]  /*54d0*/  F2I.U32.TRUNC.NTZ R13, R0 ;  /* 0x00000000000d7305 */ /* 0x000122000020f000 */
[----:B------:R-:W0:Y:S01]  /*54e0*/  LDC R15, c[0x0][0x148] ;  /* 0x00005200ff0f7b82 */ /* 0x000e220000000800 */
[----:B--2---:R-:W-:-:S02]  /*54f0*/  SHF.R.U64 R12, R4, R6, R3 ;  /* 0x00000006040c7219 */ /* 0x004fc40000001203 */
[----:B------:R-:W-:-:S05]  /*5500*/  SHF.R.U32.HI R3, RZ, R6, R3 ;  /* 0x00000006ff037219 */ /* 0x000fca0000011603 */
[----:B------:R-:W2:Y:S01]  /*5510*/  LDC R20, c[0x0][0x600] ;  /* 0x00018000ff147b82 */ /* 0x000ea20000000800 */
[-CC-:B-1----:R-:W-:Y:S02]  /*5520*/  SHF.R.U64 R10, R12, R8.reuse, R3.reuse ;  /* 0x000000080c0a7219 */ /* 0x182fe40000001203 */
[----:B------:R-:W-:-:S05]  /*5530*/  SHF.R.U32.HI R3, RZ, R8, R3 ;  /* 0x00000008ff037219 */ /* 0x000fca0000011603 */
[----:B------:R-:W1:Y:S01]  /*5540*/  LDC R27, c[0x0][0x648] ;  /* 0x00019200ff1b7b82 */ /* 0x000e620000000800 */
[-C--:B---3--:R-:W-:Y:S02]  /*5550*/  SHF.L.U32 R4, R5, R26.reuse, RZ ;  /* 0x0000001a05047219 */ /* 0x088fe400000006ff */
[-CC-:B------:R-:W-:Y:S02]  /*5560*/  SHF.R.U64 R14, R10, R26.reuse, R3.reuse ;  /* 0x0000001a0a0e7219 */ /* 0x180fe40000001203 */
[----:B------:R-:W-:Y:S02]  /*5570*/  SHF.R.U32.HI R5, RZ, R26, R3 ;  /* 0x0000001aff057219 */ /* 0x000fe40000011603 */
[----:B------:R-:W-:Y:S01]  /*5580*/  LOP3.LUT R25, RZ, R4, RZ, 0x33, !PT ;  /* 0x00000004ff197212 */ /* 0x000fe200078e33ff */
[----:B------:R-:W3:Y:S01]  /*5590*/  LDC R30, c[0x0][0x638] ;  /* 0x00018e00ff1e7b82 */ /* 0x000ee20000000800 */
[----:B------:R-:W-:Y:S01]  /*55a0*/  SHF.L.U32 R26, R7, R26, RZ ;  /* 0x0000001a071a7219 */ /* 0x000fe200000006ff */
[----:B------:R-:W-:-:S06]  /*55b0*/  IMAD.MOV.U32 R4, RZ, RZ, R14 ;  /* 0x000000ffff047224 */ /* 0x000fcc00078e000e */
[----:B------:R-:W0:Y:S01]  /*55c0*/  LDC R31, c[0x0][0x610] ;  /* 0x00018400ff1f7b82 */ /* 0x000e220000000800 */
[----:B----4-:R-:W-:Y:S05]  /*55d0*/  @!P0 BRA `(.L_x_167) ;  /* 0x0000000000288947 */ /* 0x010fea0003800000 */
        /* <DEDUP_REMOVED lines=10> */
.L_x_167:
[----:B------:R-:W-:Y:S01]  /*5680*/  ISETP.NE.AND P0, PT, R2, 0x1, PT ;  /* 0x000000010200780c */ /* 0x000fe20003f05270 */
[----:B--2---:R-:W-:Y:S01]  /*5690*/  VIADD R7, R20, 0xffffffff ;  /* 0xffffffff14077836 */ /* 0x004fe20000000000 */
[----:B01----:R-:W-:Y:S01]  /*56a0*/  SHF.R.U64 R0, R4, R27, R5 ;  /* 0x0000001b04007219 */ /* 0x003fe20000001205 */
[----:B------:R-:W-:Y:S01]  /*56b0*/  IMAD.MOV R13, RZ, RZ, -R13 ;  /* 0x000000ffff0d7224 */ /* 0x000fe200078e0a0d */
[----:B------:R-:W-:Y:S01]  /*56c0*/  LOP3.LUT R5, R10, R25, RZ, 0xc0, !PT ;  /* 0x000000190a057212 */ /* 0x000fe200078ec0ff */
[----:B------:R-:W-:Y:S01]  /*56d0*/  IMAD.MOV.U32 R4, RZ, RZ, 0x1 ;  /* 0x00000001ff047424 */ /* 0x000fe200078e00ff */
[----:B------:R-:W-:Y:S01]  /*56e0*/  LOP3.LUT R12, R12, R7, RZ, 0xc0, !PT ;  /* 0x000000070c0c7212 */ /* 0x000fe200078ec0ff */
[----:B------:R-:W-:Y:S02]  /*56f0*/  IMAD.MOV R3, RZ, RZ, -R0 ;  /* 0x000000ffff037224 */ /* 0x000fe400078e0a00 */
[----:B------:R-:W-:Y:S02]  /*5700*/  IMAD R0, R26, R0, R5 ;  /* 0x000000001a007224 */ /* 0x000fe400078e0205 */
[----:B---3--:R-:W-:-:S02]  /*5710*/  IMAD R3, R3, R30, R14 ;  /* 0x0000001e03037224 */ /* 0x008fc400078e020e */
[----:B------:R-:W-:Y:S02]  /*5720*/  @P0 IMAD R21, R15, R13, R24 ;  /* 0x0000000d0f150224 */ /* 0x000fe400078e0218 */
[----:B------:R-:W-:Y:S01]  /*5730*/  IMAD R5, R3, R20, R12 ;  /* 0x0000001403057224 */ /* 0x000fe200078e020c */
[----:B------:R-:W-:Y:S01]  /*5740*/  PRMT R3, R4, 0x7610, R3 ;  /* 0x0000761004037816 */ /* 0x000fe20000000003 */
[----:B------:R-:W-:-:S05]  /*5750*/  IMAD R0, R0, R31, R21 ;  /* 0x0000001f00007224 */ /* 0x000fca00078e0215 */
[----:B------:R-:W-:Y:S02]  /*5760*/  SEL R93, R5, R0, !P0 ;  /* 0x00000000055d7207 */ /* 0x000fe40004000000 */
[----:B------:R-:W-:-:S07]  /*5770*/  SEL R0, R0, R5, !P0 ;  /* 0x0000000500007207 */ /* 0x000fce0004000000 */
.L_x_165:
[----:B------:R-:W-:Y:S01]  /*5780*/  LOP3.LUT P0, RZ, R3, 0xff, RZ, 0xc0, !PT ;  /* 0x000000ff03ff7812 */ /* 0x000fe2000780c0ff */
[----:B------:R-:W-:-:S12]  /*5790*/  IMAD.MOV.U32 R92, RZ, RZ, R0 ;  /* 0x000000ffff5c7224 */ /* 0x000fd800078e0000 */
[----:B------:R-:W-:Y:S05]  /*57a0*/  @P0 BRA `(.L_x_168) ;  /* 0xffffffb800940947 */ /* 0x000fea000383ffff */
[----:B------:R-:W-:Y:S05]  /*57b0*/  EXIT ;  /* 0x000000000000794d */ /* 0x000fea0003800000 */
.L_x_7:
[----:B0-----:R-:W-:Y:S01]  /*57c0*/  ULDC.64 UR4, c[0x0][0x650] ;  /* 0x0001940000047ab9 */ /* 0x001fe20000000a00 */
        /* <DEDUP_REMOVED lines=25> */
.L_x_170:
[----:B------:R-:W0:Y:S01]  /*5960*/  LDC.64 R28, c[0x0][0x640] ;  /* 0x00019000ff1c7b82 */ /* 0x000e220000000a00 */
[-CC-:B------:R-:W-:Y:S01]  /*5970*/  SHF.R.U64 R22, R12, R6.reuse, R13.reuse ;  /* 0x000000060c167219 */ /* 0x180fe2000000120d */
[----:B------:R-:W-:Y:S01]  /*5980*/  IMAD.MOV.U32 R30, RZ, RZ, 0x1 ;  /* 0x00000001ff1e7424 */ /* 0x000fe200078e00ff */
[----:B------:R-:W-:Y:S02]  /*5990*/  SHF.R.U32.HI R6, RZ, R6, R13 ;  /* 0x00000006ff067219 */ /* 0x000fe4000001160d */
        /* <DEDUP_REMOVED lines=8> */
[----:B------:R-:W-:Y:S01]  /*5a20*/  IMAD.IADD R9, R9, 0x1, R11 ;  /* 0x0000000109097824 */ /* 0x000fe200078e020b */
[----:B0-----:R-:W-:-:S04]  /*5a30*/  ISETP.NE.U32.AND P0, PT, R28, RZ, PT ;  /* 0x000000ff1c00720c */ /* 0x001fc80003f05070 */
[----:B------:R-:W-:Y:S02]  /*5a40*/  ISETP.NE.AND.EX P0, PT, R29, RZ, PT, P0 ;  /* 0x000000ff1d00720c */ /* 0x000fe40003f05300 */
[----:B------:R-:W0:Y:S01]  /*5a50*/  LDC R20, c[0x0][0x600] ;  /* 0x00018000ff147b82 */ /* 0x000e220000000800 */
[-CC-:B-1----:R-:W-:Y:S01]  /*5a60*/  SHF.R.U64 R14, R8, R10.reuse, R9.reuse ;  /* 0x0000000a080e7219 */ /* 0x182fe20000001209 */
[----:B------:R-:W-:Y:S01]  /*5a70*/  IMAD.MOV.U32 R8, RZ, RZ, -0x1 ;  /* 0xffffffffff087424 */ /* 0x000fe200078e00ff */
[----:B------:R-:W-:-:S05]  /*5a80*/  SHF.R.U32.HI R9, RZ, R10, R9 ;  /* 0x0000000aff097219 */ /* 0x000fca0000011609 */
[----:B------:R-:W1:Y:S01]  /*5a90*/  LDC R26, c[0x0][0x648] ;  /* 0x00019200ff1a7b82 */ /* 0x000e620000000800 */
[-CC-:B--2---:R-:W-:Y:S02]  /*5aa0*/  SHF.R.U64 R21, R14, R12.reuse, R9.reuse ;  /* 0x0000000c0e157219 */ /* 0x184fe40000001209 */
[----:B------:R-:W-:-:S05]  /*5ab0*/  SHF.R.U32.HI R6, RZ, R12, R9 ;  /* 0x0000000cff067219 */ /* 0x000fca0000011609 */
[----:B------:R-:W2:Y:S01]  /*5ac0*/  LDC R27, c[0x0][0x638] ;  /* 0x00018e00ff1b7b82 */ /* 0x000ea20000000800 */
[-C--:B---3--:R-:W-:Y:S02]  /*5ad0*/  SHF.L.U32 R8, R8, R25.reuse, RZ ;  /* 0x0000001908087219 */ /* 0x088fe400000006ff */
[-CC-:B------:R-:W-:Y:S02]  /*5ae0*/  SHF.R.U64 R23, R21, R25.reuse, R6.reuse ;  /* 0x0000001915177219 */ /* 0x180fe40000001206 */
[----:B------:R-:W-:Y:S02]  /*5af0*/  LOP3.LUT R32, RZ, R8, RZ, 0x33, !PT ;  /* 0x00000008ff207212 */ /* 0x000fe400078e33ff */
[----:B------:R-:W-:Y:S01]  /*5b00*/  SHF.R.U32.HI R9, RZ, R25, R6 ;  /* 0x00000019ff097219 */ /* 0x000fe20000011606 */
[----:B------:R-:W3:Y:S01]  /*5b10*/  LDC R31, c[0x0][0x610] ;  /* 0x00018400ff1f7b82 */ /* 0x000ee20000000800 */
[----:B------:R-:W-:Y:S01]  /*5b20*/  IMAD.MOV.U32 R8, RZ, RZ, R23 ;  /* 0x000000ffff087224 */ /* 0x000fe200078e0017 */
[----:B------:R-:W-:Y:S06]  /*5b30*/  @!P0 BRA `(.L_x_171) ;  /* 0x0000000000288947 */ /* 0x000fec0003800000 */
        /* <DEDUP_REMOVED lines=10> */
.L_x_171:
[----:B------:R-:W-:Y:S02]  /*5be0*/  ISETP.NE.AND P0, PT, R2, 0x1, PT ;  /* 0x000000010200780c */ /* 0x000fe40003f05270 */
[----:B-1----:R-:W-:Y:S01]  /*5bf0*/  SHF.R.U64 R6, R8, R26, R9 ;  /* 0x0000001a08067219 */ /* 0x002fe20000001209 */
[----:B0-----:R-:W-:Y:S01]  /*5c00*/  VIADD R9, R20, 0xffffffff ;  /* 0xffffffff14097836 */ /* 0x001fe20000000000 */
[----:B------:R-:W-:Y:S02]  /*5c10*/  SHF.L.U32 R30, R30, R25, RZ ;  /* 0x000000191e1e7219 */ /* 0x000fe400000006ff */
[----:B------:R-:W-:Y:S01]  /*5c20*/  LOP3.LUT R5, R21, R32, RZ, 0xc0, !PT ;  /* 0x0000002015057212 */ /* 0x000fe200078ec0ff */
[----:B------:R-:W-:-:S04]  /*5c30*/  IMAD.MOV R8, RZ, RZ, -R6 ;  /* 0x000000ffff087224 */ /* 0x000fc800078e0a06 */
[----:B------:R-:W-:Y:S01]  /*5c40*/  IMAD R6, R30, R6, R5 ;  /* 0x000000061e067224 */ /* 0x000fe200078e0205 */
[----:B------:R-:W-:Y:S01]  /*5c50*/  LOP3.LUT R5, R14, R9, RZ, 0xc0, !PT ;  /* 0x000000090e057212 */ /* 0x000fe200078ec0ff */
[----:B------:R-:W-:Y:S02]  /*5c60*/  @P0 IMAD R3, R7, R24, R4 ;  /* 0x0000001807030224 */ /* 0x000fe400078e0204 */
[----:B--2---:R-:W-:Y:S02]  /*5c70*/  IMAD R4, R8, R27, R23 ;  /* 0x0000001b08047224 */ /* 0x004fe400078e0217 */
[----:B---3--:R-:W-:Y:S02]  /*5c80*/  IMAD R3, R6, R31, R3 ;  /* 0x0000001f06037224 */ /* 0x008fe400078e0203 */
[----:B------:R-:W-:Y:S02]  /*5c90*/  IMAD R4, R4, R20, R5 ;  /* 0x0000001404047224 */ /* 0x000fe400078e0205 */
[----:B------:R-:W-:-:S02]  /*5ca0*/  IMAD.MOV.U32 R8, RZ, RZ, 0x1 ;  /* 0x00000001ff087424 */ /* 0x000fc400078e00ff */
[----:B------:R-:W-:Y:S01]  /*5cb0*/  IMAD.MOV.U32 R6, RZ, RZ, R22 ;  /* 0x000000ffff067224 */ /* 0x000fe200078e0016 */
[----:B------:R-:W-:Y:S02]  /*5cc0*/  SEL R20, R4, R3, !P0 ;  /* 0x0000000304147207 */ /* 0x000fe40004000000 */
[----:B------:R-:W-:-:S07]  /*5cd0*/  SEL R21, R3, R4, !P0 ;  /* 0x0000000403157207 */ /* 0x000fce0004000000 */
.L_x_169:
[----:B------:R-:W-:-:S08]  /*5ce0*/  NOP ;  /* 0x0000000000007918 */ /* 0x000fd00000000000 */
[----:B------:R-:W0:-:S00]  /*5cf0*/  USETMAXREG.DEALLOC.CTAPOOL 0x28 ;  /* 0x00000028000079c8 */ /* 0x000e0000080e0500 */
[----:B0-----:R-:W-:-:S13]  /*5d00*/  ISETP.NE.AND P0, PT, R0, RZ, PT ;  /* 0x000000ff0000720c */ /* 0x001fda0003f05270 */
[----:B------:R-:W-:Y:S05]  /*5d10*/  @P0 EXIT ;  /* 0x000000000000094d */ /* 0x000fea0003800000 */
[----:B------:R-:W-:Y:S01]  /*5d20*/  LOP3.LUT P0, RZ, R8, 0xff, RZ, 0xc0, !PT ;  /* 0x000000ff08ff7812 */ /* 0x000fe2000780c0ff */
[----:B------:R-:W-:Y:S02]  /*5d30*/  IMAD.MOV.U32 R0, RZ, RZ, 0x1 ;  /* 0x00000001ff007424 */ /* 0x000fe400078e00ff */
[----:B------:R-:W-:-:S10]  /*5d40*/  IMAD.MOV.U32 R3, RZ, RZ, RZ ;  /* 0x000000ffff037224 */ /* 0x000fd400078e00ff */
[----:B------:R-:W-:Y:S05]  /*5d50*/  @!P0 BRA `(.L_x_172) ;  /* 0x0000000c00488947 */ /* 0x000fea0003800000 */
[----:B------:R-:W0:Y:S01]  /*5d60*/  LDC R0, c[0x0][0x28c] ;  /* 0x0000a300ff007b82 */ /* 0x000e220000000800 */
[----:B------:R-:W1:Y:S01]  /*5d70*/  S2R R11, SR_CgaCtaId ;  /* 0x00000000000b7919 */ /* 0x000e620000008800 */
[----:B------:R-:W-:Y:S01]  /*5d80*/  ULDC UR5, c[0x0][0x658] ;  /* 0x0001960000057ab9 */ /* 0x000fe20000000800 */
[----:B------:R-:W-:Y:S01]  /*5d90*/  UMOV UR7, 0xffffffff ;  /* 0xffffffff00077882 */ /* 0x000fe20000000000 */
[----:B------:R-:W-:Y:S01]  /*5da0*/  ULDC UR6, c[0x0][0xc] ;  /* 0x0000030000067ab9 */ /* 0x000fe20000000800 */
[----:B------:R-:W-:Y:S01]  /*5db0*/  USHF.L.U32 UR8, UR7, UR5, URZ ;  /* 0x0000000507087299 */ /* 0x000fe2000800063f */
[----:B------:R-:W-:Y:S01]  /*5dc0*/  BSSY B0, `(.L_x_172) ;  /* 0x00000cb000007945 */ /* 0x000fe20003800000 */
[----:B------:R-:W-:Y:S01]  /*5dd0*/  UMOV UR9, 0x1 ;  /* 0x0000000100097882 */ /* 0x000fe20000000000 */
[----:B------:R-:W-:Y:S01]  /*5de0*/  ULDC UR7, c[0x0][0x10] ;  /* 0x0000040000077ab9 */ /* 0x000fe20000000800 */
[----:B------:R-:W-:Y:S01]  /*5df0*/  USHF.L.U32 UR18, UR9, UR5, URZ ;  /* 0x0000000509127299 */ /* 0x000fe2000800063f */
[----:B------:R-:W-:Y:S01]  /*5e00*/  IMAD.MOV.U32 R9, RZ, RZ, 0x1 ;  /* 0x00000001ff097424 */ /* 0x000fe200078e00ff */
[----:B------:R-:W-:Y:S01]  /*5e10*/  UIMAD.WIDE.U32 UR6, UR6, UR7, URZ ;  /* 0x00000007060672a5 */ /* 0x000fe2000f8e003f */
[----:B------:R-:W-:Y:S01]  /*5e20*/  LOP3.LUT R8, R19, 0x2, RZ, 0xfc, !PT ;  /* 0x0000000213087812 */ /* 0x000fe200078efcff */
[----:B------:R-:W-:Y:S01]  /*5e30*/  ULDC UR5, c[0x0][0x14] ;  /* 0x0000050000057ab9 */ /* 0x000fe20000000800 */
[----:B------:R-:W-:Y:S01]  /*5e40*/  ULDC UR4, c[0x0][0x600] ;  /* 0x0001800000047ab9 */ /* 0x000fe20000000800 */
[----:B------:R-:W-:-:S02]  /*5e50*/  UIMAD.WIDE.U32 UR22, UR6, UR5, URZ ;  /* 0x00000005061672a5 */ /* 0x000fc4000f8e003f */
[----:B------:R-:W-:Y:S02]  /*5e60*/  UIMAD UR13, UR7, UR5, URZ ;  /* 0x00000005070d72a4 */ /* 0x000fe4000f8e023f */
[----:B------:R-:W-:Y:S02]  /*5e70*/  UIADD3 UR4, UR4, -0x1, URZ ;  /* 0xffffffff04047890 */ /* 0x000fe4000fffe03f */
[----:B------:R-:W-:Y:S02]  /*5e80*/  ULOP3.LUT UR17, URZ, UR8, URZ, 0x33, !UPT ;  /* 0x000000083f117292 */ /* 0x000fe4000f8e333f */
[----:B------:R-:W-:Y:S01]  /*5e90*/  UIADD3 UR13, UR23, UR13, URZ ;  /* 0x0000000d170d7290 */ /* 0x000fe2000fffe03f */
[----:B0-----:R-:W-:Y:S01]  /*5ea0*/  VIADD R0, R0, 0x3f ;  /* 0x0000003f00007836 */ /* 0x001fe20000000000 */
[----:B------:R-:W-:-:S04]  /*5eb0*/  ULDC.64 UR24, c[0x0][0x198] ;  /* 0x0000660000187ab9 */ /* 0x000fc80000000a00 */
[----:B------:R-:W-:-:S04]  /*5ec0*/  SHF.R.S32.HI R3, RZ, 0x1f, R0 ;  /* 0x0000001fff037819 */ /* 0x000fc80000011400 */
[----:B------:R-:W-:Y:S01]  /*5ed0*/  LEA.HI R10, R3, R0, RZ, 0x6 ;  /* 0x00000000030a7211 */ /* 0x000fe200078f30ff */
[C---:B-1----:R-:W-:Y:S02]  /*5ee0*/  IMAD.SHL.U32 R4, R11.reuse, 0x1000, RZ ;  /* 0x000010000b047824 */ /* 0x042fe400078e00ff */
[----:B------:R-:W-:Y:S01]  /*5ef0*/  IMAD.SHL.U32 R11, R11, 0x40, RZ ;  /* 0x000000400b0b7824 */ /* 0x000fe200078e00ff */
[----:B------:R-:W-:Y:S01]  /*5f00*/  SHF.R.S32.HI R10, RZ, 0x6, R10 ;  /* 0x00000006ff0a7819 */ /* 0x000fe2000001140a */
[----:B------:R-:W-:Y:S01]  /*5f10*/  IMAD.MOV.U32 R0, RZ, RZ, 0x1 ;  /* 0x00000001ff007424 */ /* 0x000fe200078e00ff */
[----:B------:R-:W-:Y:S01]  /*5f20*/  LOP3.LUT R4, R4, 0x1000, RZ, 0xc0, !PT ;  /* 0x0000100004047812 */ /* 0x000fe200078ec0ff */
[----:B------:R-:W-:Y:S01]  /*5f30*/  IMAD.MOV.U32 R3, RZ, RZ, RZ ;  /* 0x000000ffff037224 */ /* 0x000fe200078e00ff */
[----:B------:R-:W-:Y:S01]  /*5f40*/  LOP3.LUT R11, R11, 0x40, RZ, 0xc0, !PT ;  /* 0x000000400b0b7812 */ /* 0x000fe200078ec0ff */
[----:B------:R-:W-:Y:S01]  /*5f50*/  VIADD R13, R10, 0x1 ;  /* 0x000000010a0d7836 */ /* 0x000fe20000000000 */
[----:B------:R-:W-:-:S07]  /*5f60*/  LOP3.LUT R12, R4, 0xa100, RZ, 0xfc, !PT ;  /* 0x0000a100040c7812 */ /* 0x000fce00078efcff */
.L_x_183:
[----:B------:R-:W-:-:S03]  /*5f70*/  UMOV UR5, 0xffffffff ;  /* 0xffffffff00057882 */ /* 0x000fc60000000000 */
[----:B------:R-:W-:Y:S05]  /*5f80*/  BRA.DIV UR5, `(.L_x_173) ;  /* 0x0000000e05c87947 */ /* 0x000fea000b800000 */
[----:B------:R-:W-:-:S13]  /*5f90*/  ELECT P6, URZ, PT ;  /* 0x00000000003f782f */ /* 0x000fda00038c0000 */
.L_x_195:
[----:B------:R-:W0:Y:S01]  /*5fa0*/  LDC R4, c[0x0][0x28c] ;  /* 0x0000a300ff047b82 */ /* 0x000e220000000800 */
[----:B------:R-:W-:Y:S01]  /*5fb0*/  BSSY B1, `(.L_x_174) ;  /* 0x0000038000017945 */ /* 0x000fe20003800000 */
[----:B0-----:R-:W-:-:S13]  /*5fc0*/  ISETP.LT.OR P6, PT, R4, 0x1, !P6 ;  /* 0x000000010400780c */ /* 0x001fda00077c1670 */
[----:B------:R-:W-:Y:S05]  /*5fd0*/  @P6 BRA `(.L_x_175) ;  /* 0x0000000000d46947 */ /* 0x000fea0003800000 */
[----:B------:R-:W-:Y:S02]  /*5fe0*/  IMAD R20, R20, 0x80, R11 ;  /* 0x0000008014147824 */ /* 0x000fe400078e020b */
[----:B------:R-:W-:Y:S02]  /*5ff0*/  IMAD.SHL.U32 R21, R21, 0x80, RZ ;  /* 0x0000008015157824 */ /* 0x000fe400078e00ff */
[----:B------:R-:W-:Y:S02]  /*6000*/  IMAD.MOV.U32 R24, RZ, RZ, RZ ;  /* 0x000000ffff187224 */ /* 0x000fe400078e00ff */
[----:B------:R-:W-:Y:S02]  /*6010*/  IMAD.MOV.U32 R4, RZ, RZ, R13 ;  /* 0x000000ffff047224 */ /* 0x000fe400078e000d */
[----:B------:R-:W-:Y:S02]  /*6020*/  IMAD.MOV.U32 R5, RZ, RZ, R0 ;  /* 0x000000ffff057224 */ /* 0x000fe400078e0000 */
[----:B------:R-:W-:-:S07]  /*6030*/  IMAD.MOV.U32 R7, RZ, RZ, R3 ;  /* 0x000000ffff077224 */ /* 0x000fce00078e0003 */
.L_x_178:
[----:B------:R-:W0:Y:S01]  /*6040*/  S2R R15, SR_CgaCtaId ;  /* 0x00000000000f7919 */ /* 0x000e220000008800 */
[----:B------:R-:W-:Y:S02]  /*6050*/  MOV R14, 0x400 ;  /* 0x00000400000e7802 */ /* 0x000fe40000000f00 */
[----:B------:R-:W-:Y:S02]  /*6060*/  LOP3.LUT P1, RZ, R18, 0x7f, RZ, 0xc0, !PT ;  /* 0x0000007f12ff7812 */ /* 0x000fe4000782c0ff */
[----:B0-----:R-:W-:Y:S02]  /*6070*/  LEA R22, R15, R14, 0x18 ;  /* 0x0000000e0f167211 */ /* 0x001fe400078ec0ff */
[----:B------:R-:W-:-:S09]  /*6080*/  SHF.L.U32 R14, R5, 0x1f, RZ ;  /* 0x0000001f050e7819 */ /* 0x000fd200000006ff */
[----:B------:R-:W0:Y:S01]  /*6090*/  @!P1 LDC R15, c[0x0][0x500] ;  /* 0x00014000ff0f9b82 */ /* 0x000e220000000800 */
[----:B------:R-:W-:-:S04]  /*60a0*/  IMAD R23, R7, 0x8, R22 ;  /* 0x0000000807177824 */ /* 0x000fc800078e0216 */
[----:B------:R-:W1:Y:S02]  /*60b0*/  SYNCS.PHASECHK.TRANS64.TRYWAIT P0, [R23+URZ+0x28], R14 ;  /* 0x0000280e170075a7 */ /* 0x000e64000800017f */
[----:B-1----:R-:W-:Y:S05]  /*60c0*/  @!P0 BRA `(.L_x_176) ;  /* 0x0000000c00988947 */ /* 0x002fea0003800000 */
.L_x_196:
[----:B-1----:R-:W-:Y:S01]  /*60d0*/  PRMT R14, R8, 0x9910, RZ ;  /* 0x00009910080e7816 */ /* 0x002fe200000000ff */
[----:B0-----:R0:W-:Y:S03]  /*60e0*/  @!P1 SYNCS.ARRIVE.TRANS64 RZ, [R23+URZ], R15 ;  /* 0x0000000f17ff99a7 */ /* 0x0011e6000800003f */
[----:B------:R-:W-:-:S13]  /*60f0*/  ISETP.NE.AND P0, PT, R14, 0x2, PT ;  /* 0x000000020e00780c */ /* 0x000fda0003f05270 */
[----:B0-----:R-:W-:Y:S05]  /*6100*/  @P0 BRA `(.L_x_177) ;  /* 0x0000000000040947 */ /* 0x001fea0003800000 */
[----:B------:R-:W-:Y:S01]  /*6110*/  BPT.TRAP 0x1 ;  /* 0x000000040000795c */ /* 0x000fe20000300000 */
.L_x_177:
[----:B------:R-:W-:Y:S01]  /*6120*/  R2UR UR19, R22 ;  /* 0x00000000161372ca */ /* 0x000fe200000e0000 */
[----:B------:R-:W-:Y:S01]  /*6130*/  IMAD R22, R7, 0x2000, R22 ;  /* 0x0000200007167824 */ /* 0x000fe200078e0216 */
[----:B------:R-:W-:Y:S01]  /*6140*/  R2UR UR9, R23 ;  /* 0x00000000170972ca */ /* 0x000fe200000e0000 */
[----:B------:R-:W-:Y:S01]  /*6150*/  IMAD R14, R7, 0x2000, R12 ;  /* 0x00002000070e7824 */ /* 0x000fe200078e020c */
[----:B------:R-:W-:Y:S01]  /*6160*/  UIADD3 UR6, UP0, UR24, 0xf0, URZ ;  /* 0x000000f018067890 */ /* 0x000fe2000ff1e03f */
[----:B------:R-:W-:Y:S01]  /*6170*/  VIADD R4, R4, 0xffffffff ;  /* 0xffffffff04047836 */ /* 0x000fe20000000000 */
[----:B------:R-:W-:Y:S01]  /*6180*/  R2UR UR5, R22 ;  /* 0x00000000160572ca */ /* 0x000fe200000e0000 */
[----:B------:R-:W-:Y:S01]  /*6190*/  UIADD3 UR26, UP1, UR24, 0x1f0, URZ ;  /* 0x000001f0181a7890 */ /* 0x000fe2000ff3e03f */
[----:B------:R-:W-:Y:S01]  /*61a0*/  R2UR UR8, R14 ;  /* 0x000000000e0872ca */ /* 0x000fe200000e0000 */
[----:B------:R-:W-:Y:S01]  /*61b0*/  UIADD3.X UR7, URZ, UR25, URZ, UP0, !UPT ;  /* 0x000000193f077290 */ /* 0x000fe200087fe43f */
[----:B------:R-:W-:Y:S01]  /*61c0*/  R2UR UR11, R21 ;  /* 0x00000000150b72ca */ /* 0x000fe200000e0000 */
[----:B------:R-:W-:Y:S01]  /*61d0*/  VIADD R7, R7, 0x1 ;  /* 0x0000000107077836 */ /* 0x000fe20000000000 */
[----:B------:R-:W-:Y:S01]  /*61e0*/  R2UR UR10, R24 ;  /* 0x00000000180a72ca */ /* 0x000fe200000e0000 */
[----:B------:R-:W-:Y:S01]  /*61f0*/  UIADD3.X UR27, URZ, UR25, URZ, UP1, !UPT ;  /* 0x000000193f1b7290 */ /* 0x000fe20008ffe43f */
[----:B------:R-:W-:Y:S01]  /*6200*/  R2UR UR12, R6 ;  /* 0x00000000060c72ca */ /* 0x000fe200000e0000 */
[----:B------:R-:W-:Y:S01]  /*6210*/  UMOV UR14, 0x0 ;  /* 0x00000000000e7882 */ /* 0x000fe20000000000 */
[----:B------:R-:W-:Y:S01]  /*6220*/  R2UR UR20, R20 ;  /* 0x00000000141472ca */ /* 0x000fe200000e0000 */
[----:B------:R-:W-:Y:S01]  /*6230*/  UMOV UR15, 0x10000000 ;  /* 0x10000000000f7882 */ /* 0x000fe20000000000 */
[----:B------:R-:W-:Y:S01]  /*6240*/  ISETP.GT.AND P1, PT, R4, 0x1, PT ;  /* 0x000000010400780c */ /* 0x000fe20003f24270 */
[----:B------:R-:W-:Y:S01]  /*6250*/  UIADD3 UR16, UR5, 0x100, URZ ;  /* 0x0000010005107890 */ /* 0x000fe2000fffe03f */
[----:B------:R-:W-:Y:S01]  /*6260*/  ISETP.NE.AND P0, PT, R7, 0x5, PT ;  /* 0x000000050700780c */ /* 0x000fe20003f05270 */
[----:B------:R-:W-:Y:S01]  /*6270*/  UIADD3 UR5, UR19, UR8, URZ ;  /* 0x0000000813057290 */ /* 0x000fe2000fffe03f */
[----:B------:R-:W-:Y:S01]  /*6280*/  VIADD R24, R24, 0x40 ;  /* 0x0000004018187836 */ /* 0x000fe20000000000 */
[----:B------:R-:W-:Y:S01]  /*6290*/  UMOV UR21, 0x30000 ;  /* 0x0003000000157882 */ /* 0x000fe20000000000 */
[----:B------:R-:W-:-:S02]  /*62a0*/  SEL R14, RZ, 0x1, P0 ;  /* 0x00000001ff0e7807 */ /* 0x000fc40000000000 */
[----:B------:R-:W-:Y:S01]  /*62b0*/  UMOV UR8, UR16 ;  /* 0x0000001000087c82 */ /* 0x000fe20008000000 */
[----:B------:R-:W-:Y:S01]  /*62c0*/  SEL R7, R7, RZ, P0 ;  /* 0x000000ff07077207 */ /* 0x000fe20000000000 */
[----:B------:R0:W-:Y:S01]  /*62d0*/  UTMALDG.3D [UR8], [UR6], desc[UR14] ;  /* 0x00000e08060075b4 */ /* 0x0001e20008011000 */
[----:B------:R-:W-:Y:S01]  /*62e0*/  LOP3.LUT R5, R5, R14, RZ, 0x3c, !PT ;  /* 0x0000000e05057212 */ /* 0x000fe200078e3cff */
[----:B0-----:R-:W-:Y:S01]  /*62f0*/  UMOV UR11, UR20 ;  /* 0x00000014000b7c82 */ /* 0x001fe20008000000 */
[----:B------:R-:W-:Y:S02]  /*6300*/  UMOV UR8, UR5 ;  /* 0x0000000500087c82 */ /* 0x000fe40008000000 */
[----:B------:R0:W-:Y:S02]  /*6310*/  UTMALDG.3D.MULTICAST [UR8], [UR26], UR21, desc[UR14] ;  /* 0x00000e081a0073b4 */ /* 0x0001e40008011815 */
[----:B0-----:R-:W-:Y:S05]  /*6320*/  @P1 BRA `(.L_x_178) ;  /* 0xfffffffc00441947 */ /* 0x001fea000383ffff */
.L_x_175:
[----:B------:R-:W-:Y:S05]  /*6330*/  BSYNC B1 ;  /* 0x0000000000017941 */ /* 0x000fea0003800000 */
.L_x_174:
[----:B------:R-:W-:Y:S01]  /*6340*/  LOP3.LUT P1, RZ, R9, 0xff, RZ, 0xc0, !PT ;  /* 0x000000ff09ff7812 */ /* 0x000fe2000782c0ff */
[C---:B------:R-:W-:Y:S01]  /*6350*/  IMAD.IADD R6, R10.reuse, 0x1, R3 ;  /* 0x000000010a067824 */ /* 0x040fe200078e0203 */
[----:B------:R-:W-:Y:S01]  /*6360*/  ULDC.64 UR6, c[0x0][0x650] ;  /* 0x0001940000067ab9 */ /* 0x000fe20000000a00 */
[----:B------:R-:W-:Y:S01]  /*6370*/  ISETP.GE.U32.AND P2, PT, R10, 0x5, PT ;  /* 0x000000050a00780c */ /* 0x000fe20003f46070 */
[----:B------:R-:W-:Y:S01]  /*6380*/  BSSY B1, `(.L_x_179) ;  /* 0x000006c000017945 */ /* 0x000fe20003800000 */
[----:B------:R-:W-:Y:S01]  /*6390*/  IMAD.MOV.U32 R21, RZ, RZ, -0x1 ;  /* 0xffffffffff157424 */ /* 0x000fe200078e00ff */
[----:B------:R-:W-:Y:S01]  /*63a0*/  ISETP.GT.U32.AND P0, PT, R6, 0x4, PT ;  /* 0x000000040600780c */ /* 0x000fe20003f04070 */
[----:B------:R-:W-:Y:S01]  /*63b0*/  IMAD.MOV.U32 R20, RZ, RZ, -0x1 ;  /* 0xffffffffff147424 */ /* 0x000fe200078e00ff */
[----:B------:R-:W-:Y:S02]  /*63c0*/  PRMT R9, RZ, 0x7610, R9 ;  /* 0x00007610ff097816 */ /* 0x000fe40000000009 */
[----:B------:R-:W-:-:S03]  /*63d0*/  ISETP.LT.U32.AND P0, PT, R10, 0x5, P0 ;  /* 0x000000050a00780c */ /* 0x000fc60000701070 */
[----:B------:R-:W0:Y:S01]  /*63e0*/  @P1 S2R R5, SR_CgaCtaId ;  /* 0x0000000000051919 */ /* 0x000e220000008800 */
[----:B------:R-:W-:-:S04]  /*63f0*/  @P1 MOV R4, 0x400 ;  /* 0x0000040000041802 */ /* 0x000fc80000000f00 */
[----:B0-----:R-:W-:Y:S01]  /*6400*/  @P1 LEA R3, R5, R4, 0x18 ;  /* 0x0000000405031211 */ /* 0x001fe200078ec0ff */
[----:B------:R-:W-:-:S03]  /*6410*/  IMAD.WIDE.U32 R4, R6, -0x33333333, RZ ;  /* 0xcccccccd06047825 */ /* 0x000fc600078e00ff */
[----:B------:R0:W-:Y:S01]  /*6420*/  @P1 SYNCS.ARRIVE.TRANS64.A1T0 RZ, [R3+URZ+0x68], RZ ;  /* 0x000068ff03ff19a7 */ /* 0x0001e2000810003f */
[----:B------:R-:W-:Y:S02]  /*6430*/  IADD3 R16, P1, R16, UR22, RZ ;  /* 0x0000001610107c10 */ /* 0x000fe4000ff3e0ff */
[----:B------:R-:W-:Y:S02]  /*6440*/  SHF.R.U32.HI R5, RZ, 0x2, R5 ;  /* 0x00000002ff057819 */ /* 0x000fe40000011605 */
[----:B------:R-:W-:Y:S02]  /*6450*/  IADD3.X R17, R17, UR13, RZ, P1, !PT ;  /* 0x0000000d11117c10 */ /* 0x000fe40008ffe4ff */
[----:B------:R-:W-:Y:S02]  /*6460*/  PRMT R4, RZ, 0x7610, R4 ;  /* 0x00007610ff047816 */ /* 0x000fe40000000004 */
[----:B0-----:R-:W-:Y:S02]  /*6470*/  SEL R3, RZ, 0x1, !P0 ;  /* 0x00000001ff037807 */ /* 0x001fe40004000000 */
[----:B------:R-:W-:-:S02]  /*6480*/  ISETP.GE.U32.AND P0, PT, R16, UR6, PT ;  /* 0x0000000610007c0c */ /* 0x000fc4000bf06070 */
[----:B------:R-:W-:Y:S01]  /*6490*/  LOP3.LUT R0, R0, R3, RZ, 0x3c, !PT ;  /* 0x0000000300007212 */ /* 0x000fe200078e3cff */
[----:B------:R-:W-:Y:S01]  /*64a0*/  IMAD R3, R5, -0x5, R6 ;  /* 0xfffffffb05037824 */ /* 0x000fe200078e0206 */
[----:B------:R-:W-:Y:S01]  /*64b0*/  ISETP.GE.U32.AND.EX P0, PT, R17, UR7, PT, P0 ;  /* 0x0000000711007c0c */ /* 0x000fe2000bf06100 */
[----:B------:R-:W-:Y:S01]  /*64c0*/  IMAD.MOV.U32 R6, RZ, RZ, -0x1 ;  /* 0xffffffffff067424 */ /* 0x000fe200078e00ff */
[----:B------:R-:W-:-:S11]  /*64d0*/  @P2 LOP3.LUT R0, R0, 0x1, R5, 0x78, !PT ;  /* 0x0000000100002812 */ /* 0x000fd600078e7805 */
[----:B------:R-:W-:Y:S05]  /*64e0*/  @P0 BRA `(.L_x_180) ;  /* 0x0000000400540947 */ /* 0x000fea0003800000 */
[----:B------:R-:W0:Y:S01]  /*64f0*/  S2R R15, SR_CTAID.X ;  /* 0x00000000000f7919 */ /* 0x000e220000002500 */
[----:B------:R-:W-:Y:S01]  /*6500*/  ULDC.64 UR6, c[0x0][0x628] ;  /* 0x00018a0000067ab9 */ /* 0x000fe20000000a00 */
[----:B------:R-:W-:Y:S01]  /*6510*/  ULDC UR8, c[0x0][0x630] ;  /* 0x00018c0000087ab9 */ /* 0x000fe20000000800 */
[----:B------:R-:W-:Y:S01]  /*6520*/  ISETP.NE.U32.AND P0, PT, RZ, UR6, PT ;  /* 0x00000006ff007c0c */ /* 0x000fe2000bf05070 */
[----:B------:R-:W1:Y:S01]  /*6530*/  S2R R20, SR_CTAID.Y ;  /* 0x0000000000147919 */ /* 0x000e620000002600 */
[----:B------:R-:W-:Y:S01]  /*6540*/  ULDC UR9, c[0x0][0x150] ;  /* 0x0000540000097ab9 */ /* 0x000fe20000000800 */
[----:B------:R-:W-:Y:S01]  /*6550*/  IMAD.MOV.U32 R4, RZ, RZ, R16 ;  /* 0x000000ffff047224 */ /* 0x000fe200078e0010 */
[----:B------:R-:W-:Y:S01]  /*6560*/  ISETP.NE.AND.EX P0, PT, RZ, UR7, PT, P0 ;  /* 0x00000007ff007c0c */ /* 0x000fe2000bf05300 */
[----:B------:R-:W-:Y:S01]  /*6570*/  IMAD.MOV.U32 R5, RZ, RZ, R17 ;  /* 0x000000ffff057224 */ /* 0x000fe200078e0011 */
[----:B0-----:R-:W-:-:S11]  /*6580*/  I2FP.F32.U32 R22, R15 ;  /* 0x0000000f00167245 */ /* 0x001fd60000201000 */
[----:B------:R-:W-:Y:S05]  /*6590*/  @!P0 BRA `(.L_x_181) ;  /* 0x0000000000288947 */ /* 0x000fea0003800000 */
[----:B------:R-:W-:Y:S02]  /*65a0*/  ULDC UR5, c[0x0][0x634] ;  /* 0x00018d0000057ab9 */ /* 0x000fe40000000800 */
[----:B------:R-:W-:-:S05]  /*65b0*/  IADD3 R5, P0, R16, UR5, RZ ;  /* 0x0000000510057c10 */ /* 0x000fca000ff1e0ff */
[----:B------:R-:W-:-:S04]  /*65c0*/  IMAD.X R21, RZ, RZ, R17, P0 ;  /* 0x000000ffff157224 */ /* 0x000fc800000e0611 */
[----:B------:R-:W-:-:S04]  /*65d0*/  IMAD.WIDE.U32 R6, R21, UR6, RZ ;  /* 0x0000000615067c25 */ /* 0x000fc8000f8e00ff */
[----:B------:R-:W-:-:S04]  /*65e0*/  IMAD.WIDE.U32 R6, P0, R5, UR7, R6 ;  /* 0x0000000705067c25 */ /* 0x000fc8000f800006 */
[----:B------:R-:W-:-:S04]  /*65f0*/  IMAD.WIDE.U32 R4, R5, UR6, RZ ;  /* 0x0000000605047c25 */ /* 0x000fc8000f8e00ff */
[----:B------:R-:W-:Y:S01]  /*6600*/  IMAD.MOV.U32 R4, RZ, RZ, R7 ;  /* 0x000000ffff047224 */ /* 0x000fe200078e0007 */
[----:B------:R-:W-:Y:S01]  /*6610*/  IADD3 RZ, P1, R5, R6, RZ ;  /* 0x0000000605ff7210 */ /* 0x000fe20007f3e0ff */
[----:B------:R-:W-:-:S04]  /*6620*/  IMAD.X R5, RZ, RZ, RZ, P0 ;  /* 0x000000ffff057224 */ /* 0x000fc800000e06ff */
[----:B------:R-:W-:-:S08]  /*6630*/  IMAD.WIDE.U32.X R4, R21, UR7, R4, P1 ;  /* 0x0000000715047c25 */ /* 0x000fd000088e0404 */
.L_x_181:
[--C-:B------:R-:W-:Y:S01]  /*6640*/  SHF.R.U64 R14, R4, UR8, R5.reuse ;  /* 0x00000008040e7c19 */ /* 0x100fe20008001205 */
[----:B------:R-:W-:Y:S01]  /*6650*/  FMUL R22, R22, UR9 ;  /* 0x0000000916167c20 */ /* 0x000fe20008400000 */
[----:B------:R-:W-:Y:S01]  /*6660*/  SHF.R.U32.HI R4, RZ, UR8, R5 ;  /* 0x00000008ff047c19 */ /* 0x000fe20008011605 */
[----:B------:R-:W0:Y:S01]  /*6670*/  LDC R6, c[0x0][0x144] ;  /* 0x00005100ff067b82 */ /* 0x000e220000000800 */
[----:B------:R-:W-:Y:S01]  /*6680*/  IADD3 R5, P0, RZ, -R14, RZ ;  /* 0x8000000eff057210 */ /* 0x000fe20007f1e0ff */
[----:B------:R-:W-:Y:S01]  /*6690*/  ULDC UR5, c[0x0][0x154] ;  /* 0x0000550000057ab9 */ /* 0x000fe20000000800 */
[----:B-1----:R-:W-:Y:S01]  /*66a0*/  I2FP.F32.U32 R7, R20 ;  /* 0x0000001400077245 */ /* 0x002fe20000201000 */
[----:B------:R-:W1:Y:S01]  /*66b0*/  F2I.U32.TRUNC.NTZ R22, R22 ;  /* 0x0000001600167305 */ /* 0x000e62000020f000 */
[----:B------:R-:W-:Y:S01]  /*66c0*/  ULDC.64 UR6, c[0x0][0x620] ;  /* 0x0001880000067ab9 */ /* 0x000fe20000000a00 */
[----:B------:R-:W-:Y:S01]  /*66d0*/  IMAD.X R4, RZ, RZ, ~R4, P0 ;  /* 0x000000ffff047224 */ /* 0x000fe200000e0e04 */
[----:B------:R-:W-:Y:S01]  /*66e0*/  ISETP.NE.AND P2, PT, R2, 0x1, PT ;  /* 0x000000010200780c */ /* 0x000fe20003f45270 */
[----:B------:R-:W-:Y:S01]  /*66f0*/  FMUL R23, R7, UR5 ;  /* 0x0000000507177c20 */ /* 0x000fe20008400000 */
[----:B------:R-:W2:Y:S01]  /*6700*/  LDC R25, c[0x0][0x148] ;  /* 0x00005200ff197b82 */ /* 0x000ea20000000800 */
[----:B------:R-:W-:Y:S01]  /*6710*/  IMAD R4, R4, UR6, RZ ;  /* 0x0000000604047c24 */ /* 0x000fe2000f8e02ff */
[----:B------:R-:W-:-:S03]  /*6720*/  ULDC UR5, c[0x0][0x618] ;  /* 0x0001860000057ab9 */ /* 0x000fc60000000800 */
[----:B------:R-:W3:Y:S01]  /*6730*/  F2I.U32.TRUNC.NTZ R23, R23 ;  /* 0x0000001700177305 */ /* 0x000ee2000020f000 */
[C---:B------:R-:W-:Y:S02]  /*6740*/  IMAD R7, R5.reuse, UR7, R4 ;  /* 0x0000000705077c24 */ /* 0x040fe4000f8e0204 */
[----:B------:R-:W-:Y:S01]  /*6750*/  IMAD.WIDE.U32 R4, R5, UR6, R16 ;  /* 0x0000000605047c25 */ /* 0x000fe2000f8e0010 */
[----:B------:R-:W-:Y:S02]  /*6760*/  ULDC.64 UR6, c[0x0][0x640] ;  /* 0x0001900000067ab9 */ /* 0x000fe40000000a00 */
[----:B------:R-:W-:Y:S01]  /*6770*/  ISETP.NE.U32.AND P0, PT, RZ, UR6, PT ;  /* 0x00000006ff007c0c */ /* 0x000fe2000bf05070 */
[----:B------:R-:W-:Y:S02]  /*6780*/  IMAD.IADD R5, R5, 0x1, R7 ;  /* 0x0000000105057824 */ /* 0x000fe400078e0207 */
[----:B-1----:R-:W-:Y:S01]  /*6790*/  IMAD.MOV R22, RZ, RZ, -R22 ;  /* 0x000000ffff167224 */ /* 0x002fe200078e0a16 */
[----:B------:R-:W-:-:S02]  /*67a0*/  ISETP.NE.AND.EX P0, PT, RZ, UR7, PT, P0 ;  /* 0x00000007ff007c0c */ /* 0x000fc4000bf05300 */
[----:B------:R-:W-:Y:S01]  /*67b0*/  SHF.R.U64 R21, R4, UR5, R5 ;  /* 0x0000000504157c19 */ /* 0x000fe20008001205 */
[----:B0-----:R-:W-:Y:S01]  /*67c0*/  IMAD R15, R6, R22, R15 ;  /* 0x00000016060f7224 */ /* 0x001fe200078e020f */
[----:B------:R-:W-:Y:S01]  /*67d0*/  SHF.R.U32.HI R4, RZ, UR5, R5 ;  /* 0x00000005ff047c19 */ /* 0x000fe20008011605 */
[----:B------:R-:W-:Y:S01]  /*67e0*/  ULDC UR5, c[0x0][0x608] ;  /* 0x0001820000057ab9 */ /* 0x000fe20000000800 */
[----:B---3--:R-:W-:Y:S02]  /*67f0*/  IMAD.MOV R6, RZ, RZ, -R23 ;  /* 0x000000ffff067224 */ /* 0x008fe400078e0a17 */
[--C-:B------:R-:W-:Y:S02]  /*6800*/  SHF.R.U64 R22, R21, UR5, R4.reuse ;  /* 0x0000000515167c19 */ /* 0x100fe40008001204 */
[----:B------:R-:W-:Y:S01]  /*6810*/  SHF.R.U32.HI R5, RZ, UR5, R4 ;  /* 0x00000005ff057c19 */ /* 0x000fe20008011604 */
[----:B------:R-:W-:Y:S01]  /*6820*/  ULDC UR5, c[0x0][0x658] ;  /* 0x0001960000057ab9 */ /* 0x000fe20000000800 */
[----:B--2---:R-:W-:-:S02]  /*6830*/  @P2 IMAD R15, R25, R6, R20 ;  /* 0x00000006190f2224 */ /* 0x004fc400078e0214 */
[--C-:B------:R-:W-:Y:S02]  /*6840*/  SHF.R.U64 R20, R22, UR5, R5.reuse ;  /* 0x0000000516147c19 */ /* 0x100fe40008001205 */
[----:B------:R-:W-:-:S03]  /*6850*/  SHF.R.U32.HI R23, RZ, UR5, R5 ;  /* 0x00000005ff177c19 */ /* 0x000fc60008011605 */
[----:B------:R-:W-:Y:S02]  /*6860*/  IMAD.MOV.U32 R6, RZ, RZ, R20 ;  /* 0x000000ffff067224 */ /* 0x000fe400078e0014 */
[----:B------:R-:W-:Y:S01]  /*6870*/  IMAD.MOV.U32 R5, RZ, RZ, R23 ;  /* 0x000000ffff057224 */ /* 0x000fe200078e0017 */
[----:B------:R-:W-:Y:S06]  /*6880*/  @!P0 BRA `(.L_x_182) ;  /* 0x00000000002c8947 */ /* 0x000fec0003800000 */
        /* <DEDUP_REMOVED lines=9> */
[----:B------:R-:W-:-:S04]  /*6920*/  IMAD.WIDE.U32.X R4, R23, UR7, R4, P1 ;  /* 0x0000000717047c25 */ /* 0x000fc800088e0404 */
[----:B------:R-:W-:-:S07]  /*6930*/  IMAD.MOV.U32 R6, RZ, RZ, R4 ;  /* 0x000000ffff067224 */ /* 0x000fce00078e0004 */
.L_x_182:
[----:B------:R-:W-:Y:S01]  /*6940*/  ULDC UR5, c[0x0][0x648] ;  /* 0x0001920000057ab9 */ /* 0x000fe20000000800 */
[----:B------:R-:W-:Y:S01]  /*6950*/  LOP3.LUT R4, R22, UR17, RZ, 0xc0, !PT ;  /* 0x0000001116047c12 */ /* 0x000fe2000f8ec0ff */
[----:B------:R-:W-:Y:S01]  /*6960*/  ULDC UR6, c[0x0][0x610] ;  /* 0x0001840000067ab9 */ /* 0x000fe20000000800 */
[----:B------:R-:W-:Y:S01]  /*6970*/  SHF.R.U64 R5, R6, UR5, R5 ;  /* 0x0000000506057c19 */ /* 0x000fe20008001205 */
[----:B------:R-:W-:Y:S01]  /*6980*/  ULDC UR5, c[0x0][0x638] ;  /* 0x00018e0000057ab9 */ /* 0x000fe20000000800 */
[----:B------:R-:W-:-:S03]  /*6990*/  LOP3.LUT R21, R21, UR4, RZ, 0xc0, !PT ;  /* 0x0000000415157c12 */ /* 0x000fc6000f8ec0ff */
[----:B------:R-:W-:Y:S02]  /*69a0*/  IMAD.MOV R7, RZ, RZ, -R5 ;  /* 0x000000ffff077224 */ /* 0x000fe400078e0a05 */
[----:B------:R-:W-:Y:S02]  /*69b0*/  IMAD R4, R5, UR18, R4 ;  /* 0x0000001205047c24 */ /* 0x000fe4000f8e0204 */
[----:B------:R-:W-:Y:S01]  /*69c0*/  IMAD R20, R7, UR5, R20 ;  /* 0x0000000507147c24 */ /* 0x000fe2000f8e0214 */
[----:B------:R-:W-:Y:S01]  /*69d0*/  ULDC UR5, c[0x0][0x600] ;  /* 0x0001800000057ab9 */ /* 0x000fe20000000800 */
[----:B------:R-:W-:Y:S02]  /*69e0*/  IMAD R15, R4, UR6, R15 ;  /* 0x00000006040f7c24 */ /* 0x000fe4000f8e020f */
[----:B------:R-:W-:Y:S02]  /*69f0*/  IMAD R6, R20, UR5, R21 ;  /* 0x0000000514067c24 */ /* 0x000fe4000f8e0215 */
[----:B------:R-:W-:-:S03]  /*6a00*/  IMAD.MOV.U32 R4, RZ, RZ, 0x1 ;  /* 0x00000001ff047424 */ /* 0x000fc600078e00ff */
[----:B------:R-:W-:Y:S02]  /*6a10*/  SEL R20, R6, R15, !P2 ;  /* 0x0000000f06147207 */ /* 0x000fe40005000000 */
[----:B------:R-:W-:Y:S01]  /*6a20*/  SEL R21, R15, R6, !P2 ;  /* 0x000000060f157207 */ /* 0x000fe20005000000 */
[----:B------:R-:W-:-:S07]  /*6a30*/  IMAD.MOV.U32 R6, RZ, RZ, R14 ;  /* 0x000000ffff067224 */ /* 0x000fce00078e000e */
.L_x_180:
[----:B------:R-:W-:Y:S05]  /*6a40*/  BSYNC B1 ;  /* 0x0000000000017941 */ /* 0x000fea0003800000 */
.L_x_179:
[----:B------:R-:W-:-:S13]  /*6a50*/  LOP3.LUT P0, RZ, R4, 0xff, RZ, 0xc0, !PT ;  /* 0x000000ff04ff7812 */ /* 0x000fda000780c0ff */
[----:B------:R-:W-:Y:S05]  /*6a60*/  @P0 BRA `(.L_x_183) ;  /* 0xfffffff400400947 */ /* 0x000fea000383ffff */
[----:B------:R-:W-:Y:S05]  /*6a70*/  BSYNC B0 ;  /* 0x0000000000007941 */ /* 0x000fea0003800000 */
.L_x_172:
[----:B------:R-:W-:-:S03]  /*6a80*/  UMOV UR5, 0xffffffff ;  /* 0xffffffff00057882 */ /* 0x000fc60000000000 */
[----:B------:R-:W-:Y:S05]  /*6a90*/  BRA.DIV UR5, `(.L_x_184) ;  /* 0x0000000605387947 */ /* 0x000fea000b800000 */
[----:B------:R-:W-:-:S13]  /*6aa0*/  ELECT P6, URZ, PT ;  /* 0x00000000003f782f */ /* 0x000fda00038c0000 */
.L_x_199:
[----:B------:R-:W-:Y:S04]  /*6ab0*/  BSSY B0, `(.L_x_185) ;  /* 0x0000034000007945 */ /* 0x000fe80003800000 */
[----:B------:R-:W-:Y:S05]  /*6ac0*/  @!P6 BRA `(.L_x_186) ;  /* 0x0000000000c8e947 */ /* 0x000fea0003800000 */
[----:B------:R-:W-:-:S04]  /*6ad0*/  LOP3.LUT R19, R19, 0x2, RZ, 0xfc, !PT ;  /* 0x0000000213137812 */ /* 0x000fc800078efcff */
[----:B------:R-:W-:-:S13]  /*6ae0*/  ISETP.NE.AND P0, PT, R19, 0x3, PT ;  /* 0x000000031300780c */ /* 0x000fda0003f05270 */
[----:B------:R-:W-:Y:S05]  /*6af0*/  @!P0 BRA `(.L_x_187) ;  /* 0x0000000000048947 */ /* 0x000fea0003800000 */
[----:B------:R-:W-:Y:S01]  /*6b00*/  BPT.TRAP 0x1 ;  /* 0x000000040000795c */ /* 0x000fe20000300000 */
.L_x_187:
[----:B------:R-:W0:Y:S01]  /*6b10*/  S2R R5, SR_CgaCtaId ;  /* 0x0000000000057919 */ /* 0x000e220000008800 */
[----:B------:R-:W-:Y:S02]  /*6b20*/  MOV R2, 0x400 ;  /* 0x0000040000027802 */ /* 0x000fe40000000f00 */
[----:B------:R-:W-:Y:S02]  /*6b30*/  SHF.L.U32 R4, R0, 0x1f, RZ ;  /* 0x0000001f00047819 */ /* 0x000fe400000006ff */
[----:B0-----:R-:W-:-:S05]  /*6b40*/  LEA R2, R5, R2, 0x18 ;  /* 0x0000000205027211 */ /* 0x001fca00078ec0ff */
[----:B------:R-:W-:-:S04]  /*6b50*/  VIADD R2, R2, 0x28 ;  /* 0x0000002802027836 */ /* 0x000fc80000000000 */
[C---:B------:R-:W-:Y:S02]  /*6b60*/  IMAD R7, R3.reuse, 0x8, R2 ;  /* 0x0000000803077824 */ /* 0x040fe400078e0202 */
[----:B------:R-:W-:Y:S02]  /*6b70*/  VIADD R3, R3, 0x1 ;  /* 0x0000000103037836 */ /* 0x000fe40000000000 */
[----:B------:R-:W0:Y:S03]  /*6b80*/  SYNCS.PHASECHK.TRANS64.TRYWAIT P0, [R7+URZ], R4 ;  /* 0x00000004070075a7 */ /* 0x000e26000800017f */
[----:B------:R-:W-:-:S04]  /*6b90*/  ISETP.NE.AND P1, PT, R3, 0x5, PT ;  /* 0x000000050300780c */ /* 0x000fc80003f25270 */
[----:B------:R-:W-:Y:S02]  /*6ba0*/  SEL R5, RZ, 0x1, P1 ;  /* 0x00000001ff057807 */ /* 0x000fe40000800000 */
[----:B------:R-:W-:Y:S02]  /*6bb0*/  SEL R3, R3, RZ, P1 ;  /* 0x000000ff03037207 */ /* 0x000fe40000800000 */
[----:B------:R-:W-:-:S03]  /*6bc0*/  LOP3.LUT R6, R0, R5, RZ, 0x3c, !PT ;  /* 0x0000000500067212 */ /* 0x000fc600078e3cff */
[----:B------:R-:W-:Y:S01]  /*6bd0*/  IMAD R8, R3, 0x8, R2 ;  /* 0x0000000803087824 */ /* 0x000fe200078e0202 */
[----:B------:R-:W-:Y:S01]  /*6be0*/  SHF.L.U32 R5, R6, 0x1f, RZ ;  /* 0x0000001f06057819 */ /* 0x000fe200000006ff */
[----:B0-----:R-:W-:Y:S06]  /*6bf0*/  @!P0 BRA `(.L_x_188) ;  /* 0x0000000400008947 */ /* 0x001fec0003800000 */
.L_x_200:
[----:B------:R-:W1:Y:S01]  /*6c00*/  SYNCS.PHASECHK.TRANS64.TRYWAIT P0, [R8+URZ], R5 ;  /* 0x00000005080075a7 */ /* 0x000e62000800017f */
[----:B------:R-:W-:-:S05]  /*6c10*/  VIADD R0, R3, 0x1 ;  /* 0x0000000103007836 */ /* 0x000fca0000000000 */
[----:B------:R-:W-:-:S04]  /*6c20*/  ISETP.NE.AND P1, PT, R0, 0x5, PT ;  /* 0x000000050000780c */ /* 0x000fc80003f25270 */
[----:B------:R-:W-:Y:S02]  /*6c30*/  SEL R3, RZ, 0x1, P1 ;  /* 0x00000001ff037807 */ /* 0x000fe40000800000 */
[----:B0-----:R-:W-:Y:S02]  /*6c40*/  SEL R7, R0, RZ, P1 ;  /* 0x000000ff00077207 */ /* 0x001fe40000800000 */
[----:B------:R-:W-:-:S03]  /*6c50*/  LOP3.LUT R6, R6, R3, RZ, 0x3c, !PT ;  /* 0x0000000306067212 */ /* 0x000fc600078e3cff */
[----:B------:R-:W-:Y:S01]  /*6c60*/  IMAD R9, R7, 0x8, R2 ;  /* 0x0000000807097824 */ /* 0x000fe200078e0202 */
[----:B------:R-:W-:Y:S01]  /*6c70*/  SHF.L.U32 R4, R6, 0x1f, RZ ;  /* 0x0000001f06047819 */ /* 0x000fe200000006ff */
[----:B-1----:R-:W-:Y:S06]  /*6c80*/  @!P0 BRA `(.L_x_189) ;  /* 0x0000000000f08947 */ /* 0x002fec0003800000 */
.L_x_201:
[----:B------:R-:W1:Y:S01]  /*6c90*/  SYNCS.PHASECHK.TRANS64.TRYWAIT P0, [R9+URZ], R4 ;  /* 0x00000004090075a7 */ /* 0x000e62000800017f */
[----:B------:R-:W-:-:S05]  /*6ca0*/  VIADD R0, R7, 0x1 ;  /* 0x0000000107007836 */ /* 0x000fca0000000000 */
[----:B------:R-:W-:-:S04]  /*6cb0*/  ISETP.NE.AND P1, PT, R0, 0x5, PT ;  /* 0x000000050000780c */ /* 0x000fc80003f25270 */
[----:B------:R-:W-:Y:S02]  /*6cc0*/  SEL R3, RZ, 0x1, P1 ;  /* 0x00000001ff037807 */ /* 0x000fe40000800000 */
[----:B------:R-:W-:Y:S02]  /*6cd0*/  SEL R7, R0, RZ, P1 ;  /* 0x000000ff00077207 */ /* 0x000fe40000800000 */
[----:B------:R-:W-:-:S03]  /*6ce0*/  LOP3.LUT R11, R6, R3, RZ, 0x3c, !PT ;  /* 0x00000003060b7212 */ /* 0x000fc600078e3cff */
[----:B------:R-:W-:Y:S01]  /*6cf0*/  IMAD R6, R7, 0x8, R2 ;  /* 0x0000000807067824 */ /* 0x000fe200078e0202 */
[----:B0-----:R-:W-:Y:S01]  /*6d00*/  SHF.L.U32 R5, R11, 0x1f, RZ ;  /* 0x0000001f0b057819 */ /* 0x001fe200000006ff */
[----:B-1----:R-:W-:Y:S06]  /*6d10*/  @!P0 BRA `(.L_x_190) ;  /* 0x0000000000e08947 */ /* 0x002fec0003800000 */
.L_x_202:
[----:B------:R-:W1:Y:S01]  /*6d20*/  SYNCS.PHASECHK.TRANS64.TRYWAIT P0, [R6+URZ], R5 ;  /* 0x00000005060075a7 */ /* 0x000e62000800017f */
[----:B------:R-:W-:-:S05]  /*6d30*/  VIADD R0, R7, 0x1 ;  /* 0x0000000107007836 */ /* 0x000fca0000000000 */
[----:B------:R-:W-:-:S04]  /*6d40*/  ISETP.NE.AND P1, PT, R0, 0x5, PT ;  /* 0x000000050000780c */ /* 0x000fc80003f25270 */
[----:B0-----:R-:W-:Y:S02]  /*6d50*/  SEL R4, RZ, 0x1, P1 ;  /* 0x00000001ff047807 */ /* 0x001fe40000800000 */
[----:B------:R-:W-:Y:S02]  /*6d60*/  SEL R3, R0, RZ, P1 ;  /* 0x000000ff00037207 */ /* 0x000fe40000800000 */
[----:B------:R-:W-:Y:S01]  /*6d70*/  LOP3.LUT R0, R11, R4, RZ, 0x3c, !PT ;  /* 0x000000040b007212 */ /* 0x000fe200078e3cff */
[----:B-1----:R-:W-:Y:S06]  /*6d80*/  @!P0 BRA `(.L_x_191) ;  /* 0x0000000000d88947 */ /* 0x002fec0003800000 */
.L_x_203:
[----:B------:R-:W-:Y:S01]  /*6d90*/  IMAD R3, R3, 0x8, R2 ;  /* 0x0000000803037824 */ /* 0x000fe200078e0202 */
[----:B------:R-:W-:-:S07]  /*6da0*/  SHF.L.U32 R0, R0, 0x1f, RZ ;  /* 0x0000001f00007819 */ /* 0x000fce00000006ff */
.L_x_192:
[----:B-1----:R1:W2:Y:S02]  /*6db0*/  SYNCS.PHASECHK.TRANS64.TRYWAIT P0, [R3+URZ], R0 ;  /* 0x00000000030075a7 */ /* 0x0022a4000800017f */
[----:B--2---:R-:W-:Y:S05]  /*6dc0*/  @!P0 NANOSLEEP.SYNCS 0x989680 ;  /* 0x009896800000895d */ /* 0x004fea0003900000 */
[----:B------:R-:W2:Y:S02]  /*6dd0*/  @!P0 SYNCS.PHASECHK.TRANS64 P0, [R3+URZ], R0 ;  /* 0x00000000030085a7 */ /* 0x000ea4000800007f */
[----:B--2---:R-:W-:Y:S05]  /*6de0*/  @!P0 BRA `(.L_x_192) ;  /* 0xfffffffc00f08947 */ /* 0x004fea000383ffff */
.L_x_186:
[----:B------:R-:W-:Y:S05]  /*6df0*/  BSYNC B0 ;  /* 0x0000000000007941 */ /* 0x000fea0003800000 */
.L_x_185:
[----:B------:R-:W-:Y:S05]  /*6e00*/  EXIT ;  /* 0x000000000000794d */ /* 0x000fea0003800000 */
.L_x_21:
[----:B---3--:R3:W4:Y:S02]  /*6e10*/  SYNCS.PHASECHK.TRANS64.TRYWAIT P1, [R3+URZ], R0 ;  /* 0x00000000030075a7 */ /* 0x008724000802017f */
[----:B----4-:R-:W-:Y:S05]  /*6e20*/  @!P1 NANOSLEEP.SYNCS 0x989680 ;  /* 0x009896800000995d */ /* 0x010fea0003900000 */
[----:B------:R-:W4:Y:S02]  /*6e30*/  @!P1 SYNCS.PHASECHK.TRANS64 P1, [R3+URZ], R0 ;  /* 0x00000000030095a7 */ /* 0x000f24000802007f */
[----:B----4-:R-:W-:Y:S05]  /*6e40*/  @!P1 BRA `(.L_x_21) ;  /* 0xfffffffc00f09947 */ /* 0x010fea000383ffff */
[----:B------:R-:W-:Y:S05]  /*6e50*/  BRA `(.L_x_20) ;  /* 0xffffffa400b47947 */ /* 0x000fea000383ffff */
.L_x_26:
[----:B-1----:R1:W2:Y:S02]  /*6e60*/  SYNCS.PHASECHK.TRANS64.TRYWAIT P1, [R5+URZ], R4 ;  /* 0x00000004050075a7 */ /* 0x0022a4000802017f */
[----:B--2---:R-:W-:Y:S05]  /*6e70*/  @!P1 NANOSLEEP.SYNCS 0x989680 ;  /* 0x009896800000995d */ /* 0x004fea0003900000 */
[----:B------:R-:W2:Y:S02]  /*6e80*/  @!P1 SYNCS.PHASECHK.TRANS64 P1, [R5+URZ], R4 ;  /* 0x00000004050095a7 */ /* 0x000ea4000802007f */
[----:B--2---:R-:W-:Y:S05]  /*6e90*/  @!P1 BRA `(.L_x_26) ;  /* 0xfffffffc00f09947 */ /* 0x004fea000383ffff */
[----:B------:R-:W-:Y:S05]  /*6ea0*/  BRA `(.L_x_25) ;  /* 0xffffffa800647947 */ /* 0x000fea000383ffff */
.L_x_173:
[----:B------:R-:W-:Y:S01]  /*6eb0*/  BSSY B1, `(.L_x_193) ;  /* 0x0000006000017945 */ /* 0x000fe20003800000 */
[----:B------:R-:W-:-:S07]  /*6ec0*/  IMAD.MOV.U32 R15, RZ, RZ, -0x1 ;  /* 0xffffffffff0f7424 */ /* 0x000fce00078e00ff */
[----:B------:R-:W-:Y:S05]  /*6ed0*/  WARPSYNC.COLLECTIVE R15, `(.L_x_194) ;  /* 0x000000000f0c7348 */ /* 0x000fea0003c00000 */
[----:B------:R-:W-:Y:S02]  /*6ee0*/  ELECT P6, UR62, PT ;  /* 0x00000000003e782f */ /* 0x000fe400038c0000 */
[----:B------:R-:W-:Y:S01]  /*6ef0*/  MOV R14, UR62 ;  /* 0x0000003e000e7c02 */ /* 0x000fe20008000f00 */
[----:B------:R-:W-:Y:S10]  /*6f00*/  ENDCOLLECTIVE ;  /* 0x000000000000791b */ /* 0x000ff40003800000 */
.L_x_194:
[----:B------:R-:W-:Y:S05]  /*6f10*/  BSYNC B1 ;  /* 0x0000000000017941 */ /* 0x000fea0003800000 */
.L_x_193:
[----:B------:R-:W-:Y:S05]  /*6f20*/  BRA `(.L_x_195) ;  /* 0xfffffff0001c7947 */ /* 0x000fea000383ffff */
.L_x_176:
[----:B-1----:R1:W2:Y:S02]  /*6f30*/  SYNCS.PHASECHK.TRANS64.TRYWAIT P0, [R23+URZ+0x28], R14 ;  /* 0x0000280e170075a7 */ /* 0x0022a4000800017f */
[----:B--2---:R-:W-:Y:S05]  /*6f40*/  @!P0 NANOSLEEP.SYNCS 0x989680 ;  /* 0x009896800000895d */ /* 0x004fea0003900000 */
[----:B------:R-:W2:Y:S02]  /*6f50*/  @!P0 SYNCS.PHASECHK.TRANS64 P0, [R23+URZ+0x28], R14 ;  /* 0x0000280e170085a7 */ /* 0x000ea4000800007f */
[----:B--2---:R-:W-:Y:S05]  /*6f60*/  @!P0 BRA `(.L_x_176) ;  /* 0xfffffffc00f08947 */ /* 0x004fea000383ffff */
[----:B------:R-:W-:Y:S05]  /*6f70*/  BRA `(.L_x_196) ;  /* 0xfffffff000547947 */ /* 0x000fea000383ffff */
.L_x_184:
[----:B------:R-:W-:Y:S01]  /*6f80*/  BSSY B0, `(.L_x_197) ;  /* 0x0000006000007945 */ /* 0x000fe20003800000 */
[----:B------:R-:W-:-:S07]  /*6f90*/  IMAD.MOV.U32 R15, RZ, RZ, -0x1 ;  /* 0xffffffffff0f7424 */ /* 0x000fce00078e00ff */
[----:B------:R-:W-:Y:S05]  /*6fa0*/  WARPSYNC.COLLECTIVE R15, `(.L_x_198) ;  /* 0x000000000f0c7348 */ /* 0x000fea0003c00000 */
[----:B------:R-:W-:Y:S02]  /*6fb0*/  ELECT P6, UR62, PT ;  /* 0x00000000003e782f */ /* 0x000fe400038c0000 */
[----:B------:R-:W-:Y:S01]  /*6fc0*/  MOV R14, UR62 ;  /* 0x0000003e000e7c02 */ /* 0x000fe20008000f00 */
[----:B------:R-:W-:Y:S10]  /*6fd0*/  ENDCOLLECTIVE ;  /* 0x000000000000791b */ /* 0x000ff40003800000 */
.L_x_198:
[----:B------:R-:W-:Y:S05]  /*6fe0*/  BSYNC B0 ;  /* 0x0000000000007941 */ /* 0x000fea0003800000 */
.L_x_197:
[----:B------:R-:W-:Y:S05]  /*6ff0*/  BRA `(.L_x_199) ;  /* 0xfffffff800ac7947 */ /* 0x000fea000383ffff */
.L_x_188:
[----:B0-----:R0:W1:Y:S02]  /*7000*/  SYNCS.PHASECHK.TRANS64.TRYWAIT P0, [R7+URZ], R4 ;  /* 0x00000004070075a7 */ /* 0x001064000800017f */
[----:B-1----:R-:W-:Y:S05]  /*7010*/  @!P0 NANOSLEEP.SYNCS 0x989680 ;  /* 0x009896800000895d */ /* 0x002fea0003900000 */
[----:B------:R-:W1:Y:S02]  /*7020*/  @!P0 SYNCS.PHASECHK.TRANS64 P0, [R7+URZ], R4 ;  /* 0x00000004070085a7 */ /* 0x000e64000800007f */
[----:B-1----:R-:W-:Y:S05]  /*7030*/  @!P0 BRA `(.L_x_188) ;  /* 0xfffffffc00f08947 */ /* 0x002fea000383ffff */
[----:B------:R-:W-:Y:S05]  /*7040*/  BRA `(.L_x_200) ;  /* 0xfffffff800ec7947 */ /* 0x000fea000383ffff */
.L_x_189:
[----:B0-----:R0:W1:Y:S02]  /*7050*/  SYNCS.PHASECHK.TRANS64.TRYWAIT P0, [R8+URZ], R5 ;  /* 0x00000005080075a7 */ /* 0x001064000800017f */
[----:B-1----:R-:W-:Y:S05]  /*7060*/  @!P0 NANOSLEEP.SYNCS 0x989680 ;  /* 0x009896800000895d */ /* 0x002fea0003900000 */
[----:B------:R-:W1:Y:S02]  /*7070*/  @!P0 SYNCS.PHASECHK.TRANS64 P0, [R8+URZ], R5 ;  /* 0x00000005080085a7 */ /* 0x000e64000800007f */
[----:B-1----:R-:W-:Y:S05]  /*7080*/  @!P0 BRA `(.L_x_189) ;  /* 0xfffffffc00f08947 */ /* 0x002fea000383ffff */
[----:B------:R-:W-:Y:S05]  /*7090*/  BRA `(.L_x_201) ;  /* 0xfffffff800fc7947 */ /* 0x000fea000383ffff */
.L_x_190:
[----:B0-----:R0:W1:Y:S02]  /*70a0*/  SYNCS.PHASECHK.TRANS64.TRYWAIT P0, [R9+URZ], R4 ;  /* 0x00000004090075a7 */ /* 0x001064000800017f */
[----:B-1----:R-:W-:Y:S05]  /*70b0*/  @!P0 NANOSLEEP.SYNCS 0x989680 ;  /* 0x009896800000895d */ /* 0x002fea0003900000 */
[----:B------:R-:W1:Y:S02]  /*70c0*/  @!P0 SYNCS.PHASECHK.TRANS64 P0, [R9+URZ], R4 ;  /* 0x00000004090085a7 */ /* 0x000e64000800007f */
[----:B-1----:R-:W-:Y:S05]  /*70d0*/  @!P0 BRA `(.L_x_190) ;  /* 0xfffffffc00f08947 */ /* 0x002fea000383ffff */
[----:B------:R-:W-:Y:S05]  /*70e0*/  BRA `(.L_x_202) ;  /* 0xfffffffc000c7947 */ /* 0x000fea000383ffff */
.L_x_191:
[----:B0-----:R0:W1:Y:S02]  /*70f0*/  SYNCS.PHASECHK.TRANS64.TRYWAIT P0, [R6+URZ], R5 ;  /* 0x00000005060075a7 */ /* 0x001064000800017f */
[----:B-1----:R-:W-:Y:S05]  /*7100*/  @!P0 NANOSLEEP.SYNCS 0x989680 ;  /* 0x009896800000895d */ /* 0x002fea0003900000 */
[----:B------:R-:W1:Y:S02]  /*7110*/  @!P0 SYNCS.PHASECHK.TRANS64 P0, [R6+URZ], R5 ;  /* 0x00000005060085a7 */ /* 0x000e64000800007f */
[----:B-1----:R-:W-:Y:S05]  /*7120*/  @!P0 BRA `(.L_x_191) ;  /* 0xfffffffc00f08947 */ /* 0x002fea000383ffff */
[----:B------:R-:W-:Y:S05]  /*7130*/  BRA `(.L_x_203) ;  /* 0xfffffffc00147947 */ /* 0x000fea000383ffff */
.L_x_204:
[----:B------:R-:W-:-:S00]  /*7140*/  BRA `(.L_x_204) ;  /* 0xfffffffc00fc7947 */ /* 0x000fc0000383ffff */
[----:B------:R-:W-:-:S00]  /*7150*/  NOP ;  /* 0x0000000000007918 */ /* 0x000fc00000000000 */
        /* <DEDUP_REMOVED lines=10> */
.L_x_205:


//--------------------- .nv.global.init           --------------------------
	.section	.nv.global.init,"aw",@progbits
.nv.global.init:
	.type		$str$22,@object
	.size		$str$22,($str$23 - $str$22)
$str$22:
        /*0000*/ 	.byte	0x6b, 0x5f, 0x74, 0x69, 0x6c, 0x65, 0x5f, 0x63, 0x6f, 0x75, 0x6e, 0x74, 0x20, 0x3e, 0x3d, 0x20
        /*0010*/ 	.byte	0x31, 0x00
	.type		$str$23,@object
	.size		$str$23,(__unnamed_1 - $str$23)
$str$23:
        /*0012*/ 	.byte	0x2f, 0x74, 0x6d, 0x70, 0x2f, 0x63, 0x75, 0x74, 0x6c, 0x61, 0x73, 0x73, 0x5f, 0x73, 0x77, 0x65
        /*0022*/ 	.byte	0x65, 0x70, 0x5f, 0x73, 0x72, 0x63, 0x2f, 0x69, 0x6e, 0x63, 0x6c, 0x75, 0x64, 0x65, 0x2f, 0x63
        /*0032*/ 	.byte	0x75, 0x74, 0x6c, 0x61, 0x73, 0x73, 0x2f, 0x67, 0x65, 0x6d, 0x6d, 0x2f, 0x63, 0x6f, 0x6c, 0x6c
        /*0042*/ 	.byte	0x65, 0x63, 0x74, 0x69, 0x76, 0x65, 0x2f, 0x73, 0x6d, 0x39, 0x30, 0x5f, 0x6d, 0x6d, 0x61, 0x5f
        /*0052*/ 	.byte	0x74, 0x6d, 0x61, 0x5f, 0x67, 0x6d, 0x6d, 0x61, 0x5f, 0x73, 0x73, 0x5f, 0x77, 0x61, 0x72, 0x70
        /*0062*/ 	.byte	0x73, 0x70, 0x65, 0x63, 0x69, 0x61, 0x6c, 0x69, 0x7a, 0x65, 0x64, 0x2e, 0x68, 0x70, 0x70, 0x00
	.type		__unnamed_1,@object
	.size		__unnamed_1,(.L_0 - __unnamed_1)
__unnamed_1:
        /*0072*/ 	.byte	0x76, 0x6f, 0x69, 0x64, 0x20, 0x63, 0x75, 0x74, 0x6c, 0x61, 0x73, 0x73, 0x3a, 0x3a, 0x67, 0x65
        /* <DEDUP_REMOVED lines=172> */
        /*0b42*/ 	.byte	0x64, 0x65, 0x6e, 0x74, 0x69, 0x74, 0x79, 0x5d, 0x00
.L_0:


//--------------------- .nv.shared._ZN7cutlass13device_kernelINS_4gemm6kernel13GemmUniversalIN4cute5tupleIJiiiiEEENS1_10collective13CollectiveMmaINS1_34MainloopSm90TmaGmmaWarpSpecializedILi5ENS5_IJNS4_1CILi2EEENSA_ILi1EEESC_EEENS1_35KernelTmaWarpSpecializedCooperativeEEENS5_IJNSA_ILi128EEESG_NSA_ILi64EEEEEEaNS5_IJlSC_lEEEaSJ_NS4_8TiledMMAINS4_8MMA_AtomIJNS4_4SM904GMMA27MMA_64x128x32_S32S8S8_SS_TNEEEENS4_6LayoutISD_NS5_IJSC_NSA_ILi0EEESR_EEEEENS5_IJNS4_10UnderscoreESU_SU_EEEEENS4_13SM90_TMA_LOADENS4_14ComposedLayoutINS4_7SwizzleILi2ELi4ELi3EEENS4_18smem_ptr_flag_bitsILi8EEENSQ_INS5_IJNSA_ILi8EEESH_EEENS5_IJSH_SC_EEEEEEEvNS4_8identityENS4_23SM90_TMA_LOAD_MULTICASTES17_vS18_EENS_8epilogue10collective6detail29Sm90TmaWarpSpecializedAdapterINS1C_15DefaultEpilogueIaSJ_SJ_NS1B_6thread17LinearCombinationIaLi1EiiLNS1G_9ScaleType4KindE0ELNS_15FloatRoundStyleE2EaEENS1_15EpilogueDefaultEEEEEvvEEEEvNT_6ParamsE --------------------------
	.section	.nv.shared._ZN7cutlass13device_kernelINS_4gemm6kernel13GemmUniversalIN4cute5tupleIJiiiiEEENS1_10collective13CollectiveMmaINS1_34MainloopSm90TmaGmmaWarpSpecializedILi5ENS5_IJNS4_1CILi2EEENSA_ILi1EEESC_EEENS1_35KernelTmaWarpSpecializedCooperativeEEENS5_IJNSA_ILi128EEESG_NSA_ILi64EEEEEEaNS5_IJlSC_lEEEaSJ_NS4_8TiledMMAINS4_8MMA_AtomIJNS4_4SM904GMMA27MMA_64x128x32_S32S8S8_SS_TNEEEENS4_6LayoutISD_NS5_IJSC_NSA_ILi0EEESR_EEEEENS5_IJNS4_10UnderscoreESU_SU_EEEEENS4_13SM90_TMA_LOADENS4_14ComposedLayoutINS4_7SwizzleILi2ELi4ELi3EEENS4_18smem_ptr_flag_bitsILi8EEENSQ_INS5_IJNSA_ILi8EEESH_EEENS5_IJSH_SC_EEEEEEEvNS4_8identityENS4_23SM90_TMA_LOAD_MULTICASTES17_vS18_EENS_8epilogue10collective6detail29Sm90TmaWarpSpecializedAdapterINS1C_15DefaultEpilogueIaSJ_SJ_NS1B_6thread17LinearCombinationIaLi1EiiLNS1G_9ScaleType4KindE0ELNS_15FloatRoundStyleE2EaEENS1_15EpilogueDefaultEEEEEvvEEEEvNT_6ParamsE,"aw",@nobits
	.sectionflags	@""
	.align	16
	.zero		1024


//--------------------- .nv.shared.reserved.0     --------------------------
	.section	.nv.shared.reserved.0,"aw",@nobits
	.weak		__nv_reservedSMEM_offset_0_alias
	.size		__nv_reservedSMEM_offset_0_alias, 0, 0
	.other		__nv_reservedSMEM_offset_0_alias,@"STO_CUDA_RESERVED_SHARED STV_DEFAULT"
__nv_reservedSMEM_offset_0_alias:
	.zero		0


//--------------------- .nv.global                --------------------------
	.section	.nv.global,"aw",@nobits
.nv.global:
	.type		_ZN39_INTERNAL_b0ea0e53_4_k_cu_6e49552b_55714cute1_E,@object
	.size		_ZN39_INTERNAL_b0ea0e53_4_k_cu_6e49552b_55714cute1_E,(_ZN39_INTERNAL_b0ea0e53_4_k_cu_6e49552b_55714cuda3std3__45__cpo6cbeginE - _ZN39_INTERNAL_b0ea0e53_4_k_cu_6e49552b_55714cute1_E)
_ZN39_INTERNAL_b0ea0e53_4_k_cu_6e49552b_55714cute1_E:
	.zero		1
	.type		_ZN39_INTERNAL_b0ea0e53_4_k_cu_6e49552b_55714cuda3std3__45__cpo6cbeginE,@object
	.size		_ZN39_INTERNAL_b0ea0e53_4_k_cu_6e49552b_55714cuda3std3__45__cpo6cbeginE,(_ZN39_INTERNAL_b0ea0e53_4_k_cu_6e49552b_55714cuda3std3__48in_placeE - _ZN39_INTERNAL_b0ea0e53_4_k_cu_6e49552b_55714cuda3std3__45__cpo6cbeginE)
_ZN39_INTERNAL_b0ea0e53_4_k_cu_6e49552b_55714cuda3std3__45__cpo6cbeginE:
	.zero		1
	.type		_ZN39_INTERNAL_b0ea0e53_4_k_cu_6e49552b_55714cuda3std3__48in_placeE,@object
	.size		_ZN39_INTERNAL_b0ea0e53_4_k_cu_6e49552b_55714cuda3std3__48in_placeE,(_ZN39_INTERNAL_b0ea0e53_4_k_cu_6e49552b_55714cuda3std6ranges3__45__cpo9iter_moveE - _ZN39_INTERNAL_b0ea0e53_4_k_cu_6e49552b_55714cuda3std3__48in_placeE)
_ZN39_INTERNAL_b0ea0e53_4_k_cu_6e49552b_55714cuda3std3__48in_placeE:
	.zero		1
	.type		_ZN39_INTERNAL_b0ea0e53_4_k_cu_6e49552b_55714cuda3std6ranges3__45__cpo9iter_moveE,@object
	.size		_ZN39_INTERNAL_b0ea0e53_4_k_cu_6e49552b_55714cuda3std6ranges3__45__cpo9iter_moveE,(_ZN39_INTERNAL_b0ea0e53_4_k_cu_6e49552b_55714cuda3std3__45__cpo5beginE - _ZN39_INTERNAL_b0ea0e53_4_k_cu_6e49552b_55714cuda3std6ranges3__45__cpo9iter_moveE)
_ZN39_INTERNAL_b0ea0e53_4_k_cu_6e49552b_55714cuda3std6ranges3__45__cpo9iter_moveE:
	.zero		1
	.type		_ZN39_INTERNAL_b0ea0e53_4_k_cu_6e49552b_55714cuda3std3__45__cpo5beginE,@object
	.size		_ZN39_INTERNAL_b0ea0e53_4_k_cu_6e49552b_55714cuda3std3__45__cpo5beginE,(_ZN39_INTERNAL_b0ea0e53_4_k_cu_6e49552b_55714cuda3std3__441_GLOBAL__N__b0ea0e53_4_k_cu_6e49552b_55716ignoreE - _ZN39_INTERNAL_b0ea0e53_4_k_cu_6e49552b_55714cuda3std3__45__cpo5beginE)
_ZN39_INTERNAL_b0ea0e53_4_k_cu_6e49552b_55714cuda3std3__45__cpo5beginE:
	.zero		1
	.type		_ZN39_INTERNAL_b0ea0e53_4_k_cu_6e49552b_55714cuda3std3__441_GLOBAL__N__b0ea0e53_4_k_cu_6e49552b_55716ignoreE,@object
	.size		_ZN39_INTERNAL_b0ea0e53_4_k_cu_6e49552b_55714cuda3std3__441_GLOBAL__N__b0ea0e53_4_k_cu_6e49552b_55716ignoreE,(_ZN39_INTERNAL_b0ea0e53_4_k_cu_6e49552b_55714cute7productE - _ZN39_INTERNAL_b0ea0e53_4_k_cu_6e49552b_55714cuda3std3__441_GLOBAL__N__b0ea0e53_4_k_cu_6e49552b_55716ignoreE)
_ZN39_INTERNAL_b0ea0e53_4_k_cu_6e49552b_55714cuda3std3__441_GLOBAL__N__b0ea0e53_4_k_cu_6e49552b_55716ignoreE:
	.zero		1
	.type		_ZN39_INTERNAL_b0ea0e53_4_k_cu_6e49552b_55714cute7productE,@object
	.size		_ZN39_INTERNAL_b0ea0e53_4_k_cu_6e49552b_55714cute7productE,(_ZN39_INTERNAL_b0ea0e53_4_k_cu_6e49552b_55714cuda3std3__45__cpo3endE - _ZN39_INTERNAL_b0ea0e53_4_k_cu_6e49552b_55714cute7productE)
_ZN39_INTERNAL_b0ea0e53_4_k_cu_6e49552b_55714cute7productE:
	.zero		1
	.type		_ZN39_INTERNAL_b0ea0e53_4_k_cu_6e49552b_55714cuda3std3__45__cpo3endE,@object
	.size		_ZN39_INTERNAL_b0ea0e53_4_k_cu_6e49552b_55714cuda3std3__45__cpo3endE,(_ZN39_INTERNAL_b0ea0e53_4_k_cu_6e49552b_55714cuda3std3__419piecewise_constructE - _ZN39_INTERNAL_b0ea0e53_4_k_cu_6e49552b_55714cuda3std3__45__cpo3endE)
_ZN39_INTERNAL_b0ea0e53_4_k_cu_6e49552b_55714cuda3std3__45__cpo3endE:
	.zero		1
	.type		_ZN39_INTERNAL_b0ea0e53_4_k_cu_6e49552b_55714cuda3std3__419piecewise_constructE,@object
	.size		_ZN39_INTERNAL_b0ea0e53_4_k_cu_6e49552b_55714cuda3std3__419piecewise_constructE,(_ZN39_INTERNAL_b0ea0e53_4_k_cu_6e49552b_55714cuda3std3__45__cpo4cendE - _ZN39_INTERNAL_b0ea0e53_4_k_cu_6e49552b_55714cuda3std3__419piecewise_constructE)
_ZN39_INTERNAL_b0ea0e53_4_k_cu_6e49552b_55714cuda3std3__419piecewise_constructE:
	.zero		1
	.type		_ZN39_INTERNAL_b0ea0e53_4_k_cu_6e49552b_55714cuda3std3__45__cpo4cendE,@object
	.size		_ZN39_INTERNAL_b0ea0e53_4_k_cu_6e49552b_55714cuda3std3__45__cpo4cendE,(_ZN39_INTERNAL_b0ea0e53_4_k_cu_6e49552b_55714cuda3std6ranges3__45__cpo4swapE - _ZN39_INTERNAL_b0ea0e53_4_k_cu_6e49552b_55714cuda3std3__45__cpo4cendE)
_ZN39_INTERNAL_b0ea0e53_4_k_cu_6e49552b_55714cuda3std3__45__cpo4cendE:
	.zero		1
	.type		_ZN39_INTERNAL_b0ea0e53_4_k_cu_6e49552b_55714cuda3std6ranges3__45__cpo4swapE,@object
	.size		_ZN39_INTERNAL_b0ea0e53_4_k_cu_6e49552b_55714cuda3std6ranges3__45__cpo4swapE,(.L_8 - _ZN39_INTERNAL_b0ea0e53_4_k_cu_6e49552b_55714cuda3std6ranges3__45__cpo4swapE)
_ZN39_INTERNAL_b0ea0e53_4_k_cu_6e49552b_55714cuda3std6ranges3__45__cpo4swapE:
	.zero		1
.L_8:


//--------------------- .nv.constant0._ZN7cutlass13device_kernelINS_4gemm6kernel13GemmUniversalIN4cute5tupleIJiiiiEEENS1_10collective13CollectiveMmaINS1_34MainloopSm90TmaGmmaWarpSpecializedILi5ENS5_IJNS4_1CILi2EEENSA_ILi1EEESC_EEENS1_35KernelTmaWarpSpecializedCooperativeEEENS5_IJNSA_ILi128EEESG_NSA_ILi64EEEEEEaNS5_IJlSC_lEEEaSJ_NS4_8TiledMMAINS4_8MMA_AtomIJNS4_4SM904GMMA27MMA_64x128x32_S32S8S8_SS_TNEEEENS4_6LayoutISD_NS5_IJSC_NSA_ILi0EEESR_EEEEENS5_IJNS4_10UnderscoreESU_SU_EEEEENS4_13SM90_TMA_LOADENS4_14ComposedLayoutINS4_7SwizzleILi2ELi4ELi3EEENS4_18smem_ptr_flag_bitsILi8EEENSQ_INS5_IJNSA_ILi8EEESH_EEENS5_IJSH_SC_EEEEEEEvNS4_8identityENS4_23SM90_TMA_LOAD_MULTICASTES17_vS18_EENS_8epilogue10collective6detail29Sm90TmaWarpSpecializedAdapterINS1C_15DefaultEpilogueIaSJ_SJ_NS1B_6thread17LinearCombinationIaLi1EiiLNS1G_9ScaleType4KindE0ELNS_15FloatRoundStyleE2EaEENS1_15EpilogueDefaultEEEEEvvEEEEvNT_6ParamsE --------------------------
	.section	.nv.constant0._ZN7cutlass13device_kernelINS_4gemm6kernel13GemmUniversalIN4cute5tupleIJiiiiEEENS1_10collective13CollectiveMmaINS1_34MainloopSm90TmaGmmaWarpSpecializedILi5ENS5_IJNS4_1CILi2EEENSA_ILi1EEESC_EEENS1_35KernelTmaWarpSpecializedCooperativeEEENS5_IJNSA_ILi128EEESG_NSA_ILi64EEEEEEaNS5_IJlSC_lEEEaSJ_NS4_8TiledMMAINS4_8MMA_AtomIJNS4_4SM904GMMA27MMA_64x128x32_S32S8S8_SS_TNEEEENS4_6LayoutISD_NS5_IJSC_NSA_ILi0EEESR_EEEEENS5_IJNS4_10UnderscoreESU_SU_EEEEENS4_13SM90_TMA_LOADENS4_14ComposedLayoutINS4_7SwizzleILi2ELi4ELi3EEENS4_18smem_ptr_flag_bitsILi8EEENSQ_INS5_IJNSA_ILi8EEESH_EEENS5_IJSH_SC_EEEEEEEvNS4_8identityENS4_23SM90_TMA_LOAD_MULTICASTES17_vS18_EENS_8epilogue10collective6detail29Sm90TmaWarpSpecializedAdapterINS1C_15DefaultEpilogueIaSJ_SJ_NS1B_6thread17LinearCombinationIaLi1EiiLNS1G_9ScaleType4KindE0ELNS_15FloatRoundStyleE2EaEENS1_15EpilogueDefaultEEEEEvvEEEEvNT_6ParamsE,"a",@progbits
	.sectionflags	@""
	.align	4
.nv.constant0._ZN7cutlass13device_kernelINS_4gemm6kernel13GemmUniversalIN4cute5tupleIJiiiiEEENS1_10collective13CollectiveMmaINS1_34MainloopSm90TmaGmmaWarpSpecializedILi5ENS5_IJNS4_1CILi2EEENSA_ILi1EEESC_EEENS1_35KernelTmaWarpSpecializedCooperativeEEENS5_IJNSA_ILi128EEESG_NSA_ILi64EEEEEEaNS5_IJlSC_lEEEaSJ_NS4_8TiledMMAINS4_8MMA_AtomIJNS4_4SM904GMMA27MMA_64x128x32_S32S8S8_SS_TNEEEENS4_6LayoutISD_NS5_IJSC_NSA_ILi0EEESR_EEEEENS5_IJNS4_10UnderscoreESU_SU_EEEEENS4_13SM90_TMA_LOADENS4_14ComposedLayoutINS4_7SwizzleILi2ELi4ELi3EEENS4_18smem_ptr_flag_bitsILi8EEENSQ_INS5_IJNSA_ILi8EEESH_EEENS5_IJSH_SC_EEEEEEEvNS4_8identityENS4_23SM90_TMA_LOAD_MULTICASTES17_vS18_EENS_8epilogue10collective6detail29Sm90TmaWarpSpecializedAdapterINS1C_15DefaultEpilogueIaSJ_SJ_NS1B_6thread17LinearCombinationIaLi1EiiLNS1G_9ScaleType4KindE0ELNS_15FloatRoundStyleE2EaEENS1_15EpilogueDefaultEEEEEvvEEEEvNT_6ParamsE:
	.zero		1664


//--------------------- SYMBOLS --------------------------

	.type		.nv.reservedSmem.offset0,@object
	.size		.nv.reservedSmem.offset0,0x4
	.type		__assertfail,@function
